//
// Generated by NVIDIA NVVM Compiler
//
// Compiler Build ID: CL-36424714
// Cuda compilation tools, release 13.0, V13.0.88
// Based on NVVM 20.0.0
//

.version 9.0
.target sm_100
.address_size 64

	// .globl	_Z18search_first_levelPiS_S_S_S_S_S_S_S_
.extern .func  (.param .b32 func_retval0) vprintf
(
	.param .b64 vprintf_param_0,
	.param .b64 vprintf_param_1
)
;
.global .align 1 .b8 _ZN34_INTERNAL_38164623_4_k_cu_d0b145b94cuda3std3__45__cpo5beginE[1];
.global .align 1 .b8 _ZN34_INTERNAL_38164623_4_k_cu_d0b145b94cuda3std3__45__cpo3endE[1];
.global .align 1 .b8 _ZN34_INTERNAL_38164623_4_k_cu_d0b145b94cuda3std3__45__cpo6cbeginE[1];
.global .align 1 .b8 _ZN34_INTERNAL_38164623_4_k_cu_d0b145b94cuda3std3__45__cpo4cendE[1];
.global .align 1 .b8 _ZN34_INTERNAL_38164623_4_k_cu_d0b145b94cuda3std3__45__cpo6rbeginE[1];
.global .align 1 .b8 _ZN34_INTERNAL_38164623_4_k_cu_d0b145b94cuda3std3__45__cpo4rendE[1];
.global .align 1 .b8 _ZN34_INTERNAL_38164623_4_k_cu_d0b145b94cuda3std3__45__cpo7crbeginE[1];
.global .align 1 .b8 _ZN34_INTERNAL_38164623_4_k_cu_d0b145b94cuda3std3__45__cpo5crendE[1];
.global .align 1 .b8 _ZN34_INTERNAL_38164623_4_k_cu_d0b145b94cuda3std3__436_GLOBAL__N__38164623_4_k_cu_d0b145b96ignoreE[1];
.global .align 1 .b8 _ZN34_INTERNAL_38164623_4_k_cu_d0b145b94cuda3std3__419piecewise_constructE[1];
.global .align 1 .b8 _ZN34_INTERNAL_38164623_4_k_cu_d0b145b94cuda3std3__48in_placeE[1];
.global .align 1 .b8 _ZN34_INTERNAL_38164623_4_k_cu_d0b145b94cuda3std3__420unreachable_sentinelE[1];
.global .align 1 .b8 _ZN34_INTERNAL_38164623_4_k_cu_d0b145b94cuda3std3__47nulloptE[1];
.global .align 1 .b8 _ZN34_INTERNAL_38164623_4_k_cu_d0b145b94cuda3std3__48unexpectE[1];
.global .align 1 .b8 _ZN34_INTERNAL_38164623_4_k_cu_d0b145b94cuda3std6ranges3__45__cpo4swapE[1];
.global .align 1 .b8 _ZN34_INTERNAL_38164623_4_k_cu_d0b145b94cuda3std6ranges3__45__cpo9iter_moveE[1];
.global .align 1 .b8 _ZN34_INTERNAL_38164623_4_k_cu_d0b145b94cuda3std6ranges3__45__cpo5beginE[1];
.global .align 1 .b8 _ZN34_INTERNAL_38164623_4_k_cu_d0b145b94cuda3std6ranges3__45__cpo3endE[1];
.global .align 1 .b8 _ZN34_INTERNAL_38164623_4_k_cu_d0b145b94cuda3std6ranges3__45__cpo6cbeginE[1];
.global .align 1 .b8 _ZN34_INTERNAL_38164623_4_k_cu_d0b145b94cuda3std6ranges3__45__cpo4cendE[1];
.global .align 1 .b8 _ZN34_INTERNAL_38164623_4_k_cu_d0b145b94cuda3std6ranges3__45__cpo7advanceE[1];
.global .align 1 .b8 _ZN34_INTERNAL_38164623_4_k_cu_d0b145b94cuda3std6ranges3__45__cpo9iter_swapE[1];
.global .align 1 .b8 _ZN34_INTERNAL_38164623_4_k_cu_d0b145b94cuda3std6ranges3__45__cpo4nextE[1];
.global .align 1 .b8 _ZN34_INTERNAL_38164623_4_k_cu_d0b145b94cuda3std6ranges3__45__cpo4prevE[1];
.global .align 1 .b8 _ZN34_INTERNAL_38164623_4_k_cu_d0b145b94cuda3std6ranges3__45__cpo4dataE[1];
.global .align 1 .b8 _ZN34_INTERNAL_38164623_4_k_cu_d0b145b94cuda3std6ranges3__45__cpo5cdataE[1];
.global .align 1 .b8 _ZN34_INTERNAL_38164623_4_k_cu_d0b145b94cuda3std6ranges3__45__cpo4sizeE[1];
.global .align 1 .b8 _ZN34_INTERNAL_38164623_4_k_cu_d0b145b94cuda3std6ranges3__45__cpo5ssizeE[1];
.global .align 1 .b8 _ZN34_INTERNAL_38164623_4_k_cu_d0b145b94cuda3std6ranges3__45__cpo8distanceE[1];
.global .align 1 .b8 _ZN34_INTERNAL_38164623_4_k_cu_d0b145b96thrust24THRUST_300001_SM_1000_NS8cuda_cub3parE[1];
.global .align 1 .b8 _ZN34_INTERNAL_38164623_4_k_cu_d0b145b96thrust24THRUST_300001_SM_1000_NS8cuda_cub10par_nosyncE[1];
.global .align 1 .b8 _ZN34_INTERNAL_38164623_4_k_cu_d0b145b96thrust24THRUST_300001_SM_1000_NS6system6detail10sequential3seqE[1];
.global .align 1 .b8 _ZN34_INTERNAL_38164623_4_k_cu_d0b145b96thrust24THRUST_300001_SM_1000_NS12placeholders2_1E[1];
.global .align 1 .b8 _ZN34_INTERNAL_38164623_4_k_cu_d0b145b96thrust24THRUST_300001_SM_1000_NS12placeholders2_2E[1];
.global .align 1 .b8 _ZN34_INTERNAL_38164623_4_k_cu_d0b145b96thrust24THRUST_300001_SM_1000_NS12placeholders2_3E[1];
.global .align 1 .b8 _ZN34_INTERNAL_38164623_4_k_cu_d0b145b96thrust24THRUST_300001_SM_1000_NS12placeholders2_4E[1];
.global .align 1 .b8 _ZN34_INTERNAL_38164623_4_k_cu_d0b145b96thrust24THRUST_300001_SM_1000_NS12placeholders2_5E[1];
.global .align 1 .b8 _ZN34_INTERNAL_38164623_4_k_cu_d0b145b96thrust24THRUST_300001_SM_1000_NS12placeholders2_6E[1];
.global .align 1 .b8 _ZN34_INTERNAL_38164623_4_k_cu_d0b145b96thrust24THRUST_300001_SM_1000_NS12placeholders2_7E[1];
.global .align 1 .b8 _ZN34_INTERNAL_38164623_4_k_cu_d0b145b96thrust24THRUST_300001_SM_1000_NS12placeholders2_8E[1];
.global .align 1 .b8 _ZN34_INTERNAL_38164623_4_k_cu_d0b145b96thrust24THRUST_300001_SM_1000_NS12placeholders2_9E[1];
.global .align 1 .b8 _ZN34_INTERNAL_38164623_4_k_cu_d0b145b96thrust24THRUST_300001_SM_1000_NS12placeholders3_10E[1];
.global .align 1 .b8 _ZN34_INTERNAL_38164623_4_k_cu_d0b145b96thrust24THRUST_300001_SM_1000_NS3seqE[1];
.global .align 1 .b8 $str[29] = {102, 114, 105, 101, 110, 100, 95, 116, 58, 32, 37, 100, 32, 110, 117, 109, 95, 102, 114, 105, 101, 110, 100, 58, 32, 37, 100, 10};

.visible .entry _Z18search_first_levelPiS_S_S_S_S_S_S_S_(
	.param .u64 .ptr .align 1 _Z18search_first_levelPiS_S_S_S_S_S_S_S__param_0,
	.param .u64 .ptr .align 1 _Z18search_first_levelPiS_S_S_S_S_S_S_S__param_1,
	.param .u64 .ptr .align 1 _Z18search_first_levelPiS_S_S_S_S_S_S_S__param_2,
	.param .u64 .ptr .align 1 _Z18search_first_levelPiS_S_S_S_S_S_S_S__param_3,
	.param .u64 .ptr .align 1 _Z18search_first_levelPiS_S_S_S_S_S_S_S__param_4,
	.param .u64 .ptr .align 1 _Z18search_first_levelPiS_S_S_S_S_S_S_S__param_5,
	.param .u64 .ptr .align 1 _Z18search_first_levelPiS_S_S_S_S_S_S_S__param_6,
	.param .u64 .ptr .align 1 _Z18search_first_levelPiS_S_S_S_S_S_S_S__param_7,
	.param .u64 .ptr .align 1 _Z18search_first_levelPiS_S_S_S_S_S_S_S__param_8
)
{
	.reg .pred 	%p<6>;
	.reg .b32 	%r<35>;
	.reg .b64 	%rd<31>;

	ld.param.u64 	%rd9, [_Z18search_first_levelPiS_S_S_S_S_S_S_S__param_0];
	ld.param.u64 	%rd10, [_Z18search_first_levelPiS_S_S_S_S_S_S_S__param_1];
	ld.param.u64 	%rd13, [_Z18search_first_levelPiS_S_S_S_S_S_S_S__param_2];
	ld.param.u64 	%rd14, [_Z18search_first_levelPiS_S_S_S_S_S_S_S__param_4];
	ld.param.u64 	%rd15, [_Z18search_first_levelPiS_S_S_S_S_S_S_S__param_5];
	ld.param.u64 	%rd16, [_Z18search_first_levelPiS_S_S_S_S_S_S_S__param_6];
	ld.param.u64 	%rd11, [_Z18search_first_levelPiS_S_S_S_S_S_S_S__param_7];
	ld.param.u64 	%rd12, [_Z18search_first_levelPiS_S_S_S_S_S_S_S__param_8];
	cvta.to.global.u64 	%rd1, %rd13;
	cvta.to.global.u64 	%rd2, %rd14;
	cvta.to.global.u64 	%rd3, %rd16;
	cvta.to.global.u64 	%rd4, %rd15;
	mov.u32 	%r10, %tid.x;
	mov.u32 	%r11, %ctaid.x;
	mov.u32 	%r12, %ntid.x;
	mad.lo.s32 	%r1, %r11, %r12, %r10;
	ld.global.u32 	%r13, [%rd4];
	setp.ge.s32 	%p1, %r1, %r13;
	@%p1 bra 	$L__BB0_9;
	ld.global.u32 	%r15, [%rd3];
	setp.lt.s32 	%p2, %r15, 1;
	mov.b32 	%r32, 0;
	@%p2 bra 	$L__BB0_8;
	cvta.to.global.u64 	%rd5, %rd9;
	cvta.to.global.u64 	%rd6, %rd10;
	mov.b32 	%r30, 0;
	mov.u32 	%r32, %r30;
$L__BB0_3:
	mul.wide.u32 	%rd17, %r30, 4;
	add.s64 	%rd7, %rd5, %rd17;
	ld.global.u32 	%r17, [%rd7];
	setp.ne.s32 	%p3, %r17, %r1;
	add.s64 	%rd8, %rd6, %rd17;
	@%p3 bra 	$L__BB0_5;
	ld.global.u32 	%r18, [%rd8];
	ld.global.u32 	%r19, [%rd4];
	mad.lo.s32 	%r20, %r19, %r1, %r18;
	mul.wide.s32 	%rd18, %r20, 4;
	add.s64 	%rd19, %rd2, %rd18;
	st.global.u32 	[%rd19], %r18;
	ld.global.u32 	%r21, [%rd4];
	mad.lo.s32 	%r22, %r21, %r1, %r32;
	mul.wide.s32 	%rd20, %r22, 4;
	add.s64 	%rd21, %rd1, %rd20;
	st.global.u32 	[%rd21], %r18;
	add.s32 	%r32, %r32, 1;
$L__BB0_5:
	ld.global.u32 	%r23, [%rd8];
	setp.ne.s32 	%p4, %r23, %r1;
	@%p4 bra 	$L__BB0_7;
	ld.global.u32 	%r24, [%rd7];
	ld.global.u32 	%r25, [%rd4];
	mad.lo.s32 	%r26, %r25, %r1, %r24;
	mul.wide.s32 	%rd22, %r26, 4;
	add.s64 	%rd23, %rd2, %rd22;
	st.global.u32 	[%rd23], %r24;
	ld.global.u32 	%r27, [%rd4];
	mad.lo.s32 	%r28, %r27, %r1, %r32;
	mul.wide.s32 	%rd24, %r28, 4;
	add.s64 	%rd25, %rd1, %rd24;
	st.global.u32 	[%rd25], %r24;
	add.s32 	%r32, %r32, 1;
$L__BB0_7:
	add.s32 	%r30, %r30, 1;
	ld.global.u32 	%r29, [%rd3];
	setp.lt.s32 	%p5, %r30, %r29;
	@%p5 bra 	$L__BB0_3;
$L__BB0_8:
	cvta.to.global.u64 	%rd26, %rd11;
	mul.wide.s32 	%rd27, %r1, 4;
	add.s64 	%rd28, %rd26, %rd27;
	st.global.u32 	[%rd28], %r32;
	cvta.to.global.u64 	%rd29, %rd12;
	add.s64 	%rd30, %rd29, %rd27;
	st.global.u32 	[%rd30], %r32;
$L__BB0_9:
	ret;

}
	// .globl	_Z18search_other_levelPiS_S_S_S_S_S_S_S_
.visible .entry _Z18search_other_levelPiS_S_S_S_S_S_S_S_(
	.param .u64 .ptr .align 1 _Z18search_other_levelPiS_S_S_S_S_S_S_S__param_0,
	.param .u64 .ptr .align 1 _Z18search_other_levelPiS_S_S_S_S_S_S_S__param_1,
	.param .u64 .ptr .align 1 _Z18search_other_levelPiS_S_S_S_S_S_S_S__param_2,
	.param .u64 .ptr .align 1 _Z18search_other_levelPiS_S_S_S_S_S_S_S__param_3,
	.param .u64 .ptr .align 1 _Z18search_other_levelPiS_S_S_S_S_S_S_S__param_4,
	.param .u64 .ptr .align 1 _Z18search_other_levelPiS_S_S_S_S_S_S_S__param_5,
	.param .u64 .ptr .align 1 _Z18search_other_levelPiS_S_S_S_S_S_S_S__param_6,
	.param .u64 .ptr .align 1 _Z18search_other_levelPiS_S_S_S_S_S_S_S__param_7,
	.param .u64 .ptr .align 1 _Z18search_other_levelPiS_S_S_S_S_S_S_S__param_8
)
{
	.local .align 8 .b8 	__local_depot1[8];
	.reg .b64 	%SP;
	.reg .b64 	%SPL;
	.reg .pred 	%p<9>;
	.reg .b32 	%r<44>;
	.reg .b64 	%rd<35>;

	mov.u64 	%SPL, __local_depot1;
	cvta.local.u64 	%SP, %SPL;
	ld.param.u64 	%rd15, [_Z18search_other_levelPiS_S_S_S_S_S_S_S__param_2];
	ld.param.u64 	%rd10, [_Z18search_other_levelPiS_S_S_S_S_S_S_S__param_3];
	ld.param.u64 	%rd11, [_Z18search_other_levelPiS_S_S_S_S_S_S_S__param_4];
	ld.param.u64 	%rd16, [_Z18search_other_levelPiS_S_S_S_S_S_S_S__param_5];
	ld.param.u64 	%rd12, [_Z18search_other_levelPiS_S_S_S_S_S_S_S__param_6];
	ld.param.u64 	%rd13, [_Z18search_other_levelPiS_S_S_S_S_S_S_S__param_7];
	ld.param.u64 	%rd14, [_Z18search_other_levelPiS_S_S_S_S_S_S_S__param_8];
	cvta.to.global.u64 	%rd1, %rd15;
	cvta.to.global.u64 	%rd2, %rd16;
	mov.u32 	%r16, %tid.x;
	mov.u32 	%r17, %ctaid.x;
	mov.u32 	%r18, %ntid.x;
	mad.lo.s32 	%r1, %r17, %r18, %r16;
	ld.global.u32 	%r19, [%rd2];
	setp.ge.s32 	%p1, %r1, %r19;
	@%p1 bra 	$L__BB1_12;
	cvta.to.global.u64 	%rd17, %rd14;
	cvta.to.global.u64 	%rd18, %rd13;
	mul.wide.s32 	%rd19, %r1, 4;
	add.s64 	%rd20, %rd18, %rd19;
	ld.global.u32 	%r40, [%rd20];
	add.s64 	%rd3, %rd17, %rd19;
	ld.global.u32 	%r3, [%rd3];
	st.global.u32 	[%rd20], %r3;
	setp.ge.s32 	%p2, %r40, %r3;
	@%p2 bra 	$L__BB1_12;
	add.u64 	%rd21, %SP, 0;
	add.u64 	%rd4, %SPL, 0;
	cvta.to.global.u64 	%rd5, %rd12;
	cvta.to.global.u64 	%rd6, %rd11;
	cvta.to.global.u64 	%rd7, %rd10;
$L__BB1_3:
	ld.global.u32 	%r20, [%rd2];
	mad.lo.s32 	%r21, %r20, %r1, %r40;
	mul.wide.s32 	%rd22, %r21, 4;
	add.s64 	%rd23, %rd1, %rd22;
	ld.global.u32 	%r5, [%rd23];
	setp.eq.s32 	%p3, %r5, -1;
	@%p3 bra 	$L__BB1_12;
	mul.wide.s32 	%rd24, %r5, 4;
	add.s64 	%rd8, %rd5, %rd24;
	ld.global.u32 	%r41, [%rd8];
	setp.lt.s32 	%p4, %r41, 1;
	@%p4 bra 	$L__BB1_11;
	mov.b32 	%r42, 0;
$L__BB1_6:
	ld.global.u32 	%r43, [%rd2];
	mad.lo.s32 	%r23, %r43, %r5, %r42;
	mul.wide.s32 	%rd25, %r23, 4;
	add.s64 	%rd26, %rd1, %rd25;
	ld.global.u32 	%r10, [%rd26];
	mad.lo.s32 	%r24, %r43, %r1, %r10;
	mul.lo.s32 	%r25, %r43, %r43;
	setp.le.s32 	%p5, %r24, %r25;
	@%p5 bra 	$L__BB1_8;
	st.local.v2.u32 	[%rd4], {%r5, %r41};
	mov.u64 	%rd27, $str;
	cvta.global.u64 	%rd28, %rd27;
	{ // callseq 0, 0
	.param .b64 param0;
	st.param.b64 	[param0], %rd28;
	.param .b64 param1;
	st.param.b64 	[param1], %rd21;
	.param .b32 retval0;
	call.uni (retval0), 
	vprintf, 
	(
	param0, 
	param1
	);
	ld.param.b32 	%r26, [retval0];
	} // callseq 0
	ld.global.u32 	%r43, [%rd2];
$L__BB1_8:
	mad.lo.s32 	%r28, %r43, %r1, %r10;
	mul.wide.s32 	%rd30, %r28, 4;
	add.s64 	%rd9, %rd6, %rd30;
	ld.global.u32 	%r29, [%rd9];
	setp.ne.s32 	%p6, %r29, -1;
	@%p6 bra 	$L__BB1_10;
	st.global.u32 	[%rd9], %r10;
	ld.global.u32 	%r30, [%rd2];
	ld.global.u32 	%r31, [%rd3];
	mad.lo.s32 	%r32, %r30, %r1, %r31;
	mul.wide.s32 	%rd31, %r32, 4;
	add.s64 	%rd32, %rd1, %rd31;
	st.global.u32 	[%rd32], %r10;
	ld.global.u32 	%r33, [%rd2];
	mul.lo.s32 	%r34, %r33, %r1;
	add.s32 	%r35, %r34, %r40;
	ld.global.u32 	%r36, [%rd3];
	add.s32 	%r37, %r34, %r36;
	mul.wide.s32 	%rd33, %r37, 4;
	add.s64 	%rd34, %rd7, %rd33;
	st.global.u32 	[%rd34], %r35;
	ld.global.u32 	%r38, [%rd3];
	add.s32 	%r39, %r38, 1;
	st.global.u32 	[%rd3], %r39;
$L__BB1_10:
	add.s32 	%r42, %r42, 1;
	ld.global.u32 	%r41, [%rd8];
	setp.lt.s32 	%p7, %r42, %r41;
	@%p7 bra 	$L__BB1_6;
$L__BB1_11:
	add.s32 	%r40, %r40, 1;
	setp.ne.s32 	%p8, %r40, %r3;
	@%p8 bra 	$L__BB1_3;
$L__BB1_12:
	ret;

}
	// .globl	_Z4findPiS_S_S_S_S_S_S_S_
.visible .entry _Z4findPiS_S_S_S_S_S_S_S_(
	.param .u64 .ptr .align 1 _Z4findPiS_S_S_S_S_S_S_S__param_0,
	.param .u64 .ptr .align 1 _Z4findPiS_S_S_S_S_S_S_S__param_1,
	.param .u64 .ptr .align 1 _Z4findPiS_S_S_S_S_S_S_S__param_2,
	.param .u64 .ptr .align 1 _Z4findPiS_S_S_S_S_S_S_S__param_3,
	.param .u64 .ptr .align 1 _Z4findPiS_S_S_S_S_S_S_S__param_4,
	.param .u64 .ptr .align 1 _Z4findPiS_S_S_S_S_S_S_S__param_5,
	.param .u64 .ptr .align 1 _Z4findPiS_S_S_S_S_S_S_S__param_6,
	.param .u64 .ptr .align 1 _Z4findPiS_S_S_S_S_S_S_S__param_7,
	.param .u64 .ptr .align 1 _Z4findPiS_S_S_S_S_S_S_S__param_8
)
{
	.reg .pred 	%p<6>;
	.reg .b32 	%r<31>;
	.reg .b64 	%rd<30>;

	ld.param.u64 	%rd9, [_Z4findPiS_S_S_S_S_S_S_S__param_0];
	ld.param.u64 	%rd10, [_Z4findPiS_S_S_S_S_S_S_S__param_3];
	ld.param.u64 	%rd11, [_Z4findPiS_S_S_S_S_S_S_S__param_4];
	ld.param.u64 	%rd12, [_Z4findPiS_S_S_S_S_S_S_S__param_5];
	ld.param.u64 	%rd13, [_Z4findPiS_S_S_S_S_S_S_S__param_6];
	ld.param.u64 	%rd14, [_Z4findPiS_S_S_S_S_S_S_S__param_7];
	ld.param.u64 	%rd15, [_Z4findPiS_S_S_S_S_S_S_S__param_8];
	cvta.to.global.u64 	%rd1, %rd13;
	cvta.to.global.u64 	%rd2, %rd11;
	cvta.to.global.u64 	%rd3, %rd10;
	cvta.to.global.u64 	%rd4, %rd9;
	cvta.to.global.u64 	%rd5, %rd12;
	cvta.to.global.u64 	%rd6, %rd15;
	cvta.to.global.u64 	%rd7, %rd14;
	mov.u32 	%r1, %tid.x;
	mov.u32 	%r11, %ctaid.x;
	mov.u32 	%r12, %ntid.x;
	mul.lo.s32 	%r2, %r11, %r12;
	mov.b32 	%r13, 0;
	st.global.u32 	[%rd7], %r13;
	or.b32  	%r14, %r2, %r1;
	setp.ne.s32 	%p1, %r14, 0;
	@%p1 bra 	$L__BB2_2;
	mov.b32 	%r15, 0;
	st.global.u32 	[%rd6], %r15;
$L__BB2_2:
	add.s32 	%r3, %r2, %r1;
	ld.global.u32 	%r4, [%rd5];
	setp.ge.s32 	%p2, %r3, %r4;
	@%p2 bra 	$L__BB2_6;
	ld.param.u64 	%rd29, [_Z4findPiS_S_S_S_S_S_S_S__param_1];
	ld.global.u32 	%r16, [%rd4];
	mad.lo.s32 	%r17, %r4, %r16, %r3;
	mul.wide.s32 	%rd16, %r17, 4;
	add.s64 	%rd17, %rd3, %rd16;
	ld.global.u32 	%r18, [%rd17];
	cvta.to.global.u64 	%rd18, %rd29;
	ld.global.u32 	%r19, [%rd18];
	setp.ne.s32 	%p3, %r18, %r19;
	@%p3 bra 	$L__BB2_6;
	mov.b32 	%r20, 1;
	st.global.u32 	[%rd6], %r20;
	ld.global.u32 	%r21, [%rd4];
	ld.global.u32 	%r22, [%rd5];
	mad.lo.s32 	%r23, %r22, %r21, %r3;
	mul.wide.s32 	%rd19, %r23, 4;
	add.s64 	%rd20, %rd2, %rd19;
	ld.global.u32 	%r30, [%rd20];
	add.s64 	%rd21, %rd3, %rd19;
	ld.global.u32 	%r24, [%rd21];
	ld.global.u32 	%r25, [%rd7];
	mul.wide.s32 	%rd22, %r25, 4;
	add.s64 	%rd23, %rd1, %rd22;
	st.global.u32 	[%rd23], %r24;
	ld.global.u32 	%r26, [%rd7];
	add.s32 	%r29, %r26, 1;
	st.global.u32 	[%rd7], %r29;
	setp.eq.s32 	%p4, %r30, -1;
	@%p4 bra 	$L__BB2_6;
$L__BB2_5:
	mul.wide.s32 	%rd24, %r30, 4;
	add.s64 	%rd25, %rd3, %rd24;
	ld.global.u32 	%r27, [%rd25];
	mul.wide.s32 	%rd26, %r29, 4;
	add.s64 	%rd27, %rd1, %rd26;
	st.global.u32 	[%rd27], %r27;
	add.s64 	%rd28, %rd2, %rd24;
	ld.global.u32 	%r30, [%rd28];
	ld.global.u32 	%r28, [%rd7];
	add.s32 	%r29, %r28, 1;
	st.global.u32 	[%rd7], %r29;
	setp.ne.s32 	%p5, %r30, -1;
	@%p5 bra 	$L__BB2_5;
$L__BB2_6:
	ret;

}
	// .globl	_ZN3cub18CUB_300001_SM_10006detail11EmptyKernelIvEEvv
.visible .entry _ZN3cub18CUB_300001_SM_10006detail11EmptyKernelIvEEvv()
{


	ret;

}
	// .globl	_ZN3cub18CUB_300001_SM_10006detail8for_each13static_kernelINS2_12policy_hub_t12policy_500_tEmN6thrust24THRUST_300001_SM_1000_NS8cuda_cub6__fill7functorINS7_6detail15normal_iteratorINS7_10device_ptrIiEEEEiEEEEvT0_T1_
.visible .entry _ZN3cub18CUB_300001_SM_10006detail8for_each13static_kernelINS2_12policy_hub_t12policy_500_tEmN6thrust24THRUST_300001_SM_1000_NS8cuda_cub6__fill7functorINS7_6detail15normal_iteratorINS7_10device_ptrIiEEEEiEEEEvT0_T1_(
	.param .u64 _ZN3cub18CUB_300001_SM_10006detail8for_each13static_kernelINS2_12policy_hub_t12policy_500_tEmN6thrust24THRUST_300001_SM_1000_NS8cuda_cub6__fill7functorINS7_6detail15normal_iteratorINS7_10device_ptrIiEEEEiEEEEvT0_T1__param_0,
	.param .align 8 .b8 _ZN3cub18CUB_300001_SM_10006detail8for_each13static_kernelINS2_12policy_hub_t12policy_500_tEmN6thrust24THRUST_300001_SM_1000_NS8cuda_cub6__fill7functorINS7_6detail15normal_iteratorINS7_10device_ptrIiEEEEiEEEEvT0_T1__param_1[16]
)
.maxntid 256
{
	.reg .pred 	%p<4>;
	.reg .b16 	%rs<5>;
	.reg .b32 	%r<12>;
	.reg .b64 	%rd<16>;

	ld.param.u32 	%r3, [_ZN3cub18CUB_300001_SM_10006detail8for_each13static_kernelINS2_12policy_hub_t12policy_500_tEmN6thrust24THRUST_300001_SM_1000_NS8cuda_cub6__fill7functorINS7_6detail15normal_iteratorINS7_10device_ptrIiEEEEiEEEEvT0_T1__param_1+8];
	ld.param.u64 	%rd4, [_ZN3cub18CUB_300001_SM_10006detail8for_each13static_kernelINS2_12policy_hub_t12policy_500_tEmN6thrust24THRUST_300001_SM_1000_NS8cuda_cub6__fill7functorINS7_6detail15normal_iteratorINS7_10device_ptrIiEEEEiEEEEvT0_T1__param_1];
	ld.param.u64 	%rd5, [_ZN3cub18CUB_300001_SM_10006detail8for_each13static_kernelINS2_12policy_hub_t12policy_500_tEmN6thrust24THRUST_300001_SM_1000_NS8cuda_cub6__fill7functorINS7_6detail15normal_iteratorINS7_10device_ptrIiEEEEiEEEEvT0_T1__param_0];
	mov.u32 	%r9, %ctaid.x;
	mul.wide.u32 	%rd1, %r9, 512;
	sub.s64 	%rd2, %rd5, %rd1;
	setp.lt.u64 	%p1, %rd2, 512;
	@%p1 bra 	$L__BB4_2;
	mov.u32 	%r11, %tid.x;
	cvta.to.global.u64 	%rd11, %rd4;
	cvt.u64.u32 	%rd12, %r11;
	add.s64 	%rd13, %rd1, %rd12;
	shl.b64 	%rd14, %rd13, 2;
	add.s64 	%rd15, %rd11, %rd14;
	st.global.u32 	[%rd15], %r3;
	st.global.u32 	[%rd15+1024], %r3;
	bra.uni 	$L__BB4_6;
$L__BB4_2:
	cvta.to.global.u64 	%rd6, %rd4;
	mov.u32 	%r2, %tid.x;
	cvt.u64.u32 	%rd7, %r2;
	setp.le.u64 	%p2, %rd2, %rd7;
	add.s64 	%rd8, %rd1, %rd7;
	shl.b64 	%rd9, %rd8, 2;
	add.s64 	%rd3, %rd6, %rd9;
	@%p2 bra 	$L__BB4_4;
	st.global.u32 	[%rd3], %r3;
$L__BB4_4:
	add.s32 	%r10, %r2, 256;
	cvt.u64.u32 	%rd10, %r10;
	setp.le.u64 	%p3, %rd2, %rd10;
	@%p3 bra 	$L__BB4_6;
	st.global.u32 	[%rd3+1024], %r3;
$L__BB4_6:
	ret;

}
	// .globl	_ZN3cub18CUB_300001_SM_10006detail8for_each13static_kernelINS2_12policy_hub_t12policy_500_tEmN6thrust24THRUST_300001_SM_1000_NS8cuda_cub20__uninitialized_fill7functorINS7_10device_ptrIiEEiEEEEvT0_T1_
.visible .entry _ZN3cub18CUB_300001_SM_10006detail8for_each13static_kernelINS2_12policy_hub_t12policy_500_tEmN6thrust24THRUST_300001_SM_1000_NS8cuda_cub20__uninitialized_fill7functorINS7_10device_ptrIiEEiEEEEvT0_T1_(
	.param .u64 _ZN3cub18CUB_300001_SM_10006detail8for_each13static_kernelINS2_12policy_hub_t12policy_500_tEmN6thrust24THRUST_300001_SM_1000_NS8cuda_cub20__uninitialized_fill7functorINS7_10device_ptrIiEEiEEEEvT0_T1__param_0,
	.param .align 8 .b8 _ZN3cub18CUB_300001_SM_10006detail8for_each13static_kernelINS2_12policy_hub_t12policy_500_tEmN6thrust24THRUST_300001_SM_1000_NS8cuda_cub20__uninitialized_fill7functorINS7_10device_ptrIiEEiEEEEvT0_T1__param_1[16]
)
.maxntid 256
{
	.reg .pred 	%p<4>;
	.reg .b16 	%rs<5>;
	.reg .b32 	%r<12>;
	.reg .b64 	%rd<16>;

	ld.param.u32 	%r3, [_ZN3cub18CUB_300001_SM_10006detail8for_each13static_kernelINS2_12policy_hub_t12policy_500_tEmN6thrust24THRUST_300001_SM_1000_NS8cuda_cub20__uninitialized_fill7functorINS7_10device_ptrIiEEiEEEEvT0_T1__param_1+8];
	ld.param.u64 	%rd4, [_ZN3cub18CUB_300001_SM_10006detail8for_each13static_kernelINS2_12policy_hub_t12policy_500_tEmN6thrust24THRUST_300001_SM_1000_NS8cuda_cub20__uninitialized_fill7functorINS7_10device_ptrIiEEiEEEEvT0_T1__param_1];
	ld.param.u64 	%rd5, [_ZN3cub18CUB_300001_SM_10006detail8for_each13static_kernelINS2_12policy_hub_t12policy_500_tEmN6thrust24THRUST_300001_SM_1000_NS8cuda_cub20__uninitialized_fill7functorINS7_10device_ptrIiEEiEEEEvT0_T1__param_0];
	mov.u32 	%r9, %ctaid.x;
	mul.wide.u32 	%rd1, %r9, 512;
	sub.s64 	%rd2, %rd5, %rd1;
	setp.lt.u64 	%p1, %rd2, 512;
	@%p1 bra 	$L__BB5_2;
	mov.u32 	%r11, %tid.x;
	cvta.to.global.u64 	%rd11, %rd4;
	cvt.u64.u32 	%rd12, %r11;
	add.s64 	%rd13, %rd1, %rd12;
	shl.b64 	%rd14, %rd13, 2;
	add.s64 	%rd15, %rd11, %rd14;
	st.global.u32 	[%rd15], %r3;
	st.global.u32 	[%rd15+1024], %r3;
	bra.uni 	$L__BB5_6;
$L__BB5_2:
	cvta.to.global.u64 	%rd6, %rd4;
	mov.u32 	%r2, %tid.x;
	cvt.u64.u32 	%rd7, %r2;
	setp.le.u64 	%p2, %rd2, %rd7;
	add.s64 	%rd8, %rd1, %rd7;
	shl.b64 	%rd9, %rd8, 2;
	add.s64 	%rd3, %rd6, %rd9;
	@%p2 bra 	$L__BB5_4;
	st.global.u32 	[%rd3], %r3;
$L__BB5_4:
	add.s32 	%r10, %r2, 256;
	cvt.u64.u32 	%rd10, %r10;
	setp.le.u64 	%p3, %rd2, %rd10;
	@%p3 bra 	$L__BB5_6;
	st.global.u32 	[%rd3+1024], %r3;
$L__BB5_6:
	ret;

}
	// .globl	_ZN3cub18CUB_300001_SM_10006detail8for_each13static_kernelINS2_12policy_hub_t12policy_500_tElN6thrust24THRUST_300001_SM_1000_NS8cuda_cub6__fill7functorINS7_6detail15normal_iteratorINS7_10device_ptrIiEEEEiEEEEvT0_T1_
.visible .entry _ZN3cub18CUB_300001_SM_10006detail8for_each13static_kernelINS2_12policy_hub_t12policy_500_tElN6thrust24THRUST_300001_SM_1000_NS8cuda_cub6__fill7functorINS7_6detail15normal_iteratorINS7_10device_ptrIiEEEEiEEEEvT0_T1_(
	.param .u64 _ZN3cub18CUB_300001_SM_10006detail8for_each13static_kernelINS2_12policy_hub_t12policy_500_tElN6thrust24THRUST_300001_SM_1000_NS8cuda_cub6__fill7functorINS7_6detail15normal_iteratorINS7_10device_ptrIiEEEEiEEEEvT0_T1__param_0,
	.param .align 8 .b8 _ZN3cub18CUB_300001_SM_10006detail8for_each13static_kernelINS2_12policy_hub_t12policy_500_tElN6thrust24THRUST_300001_SM_1000_NS8cuda_cub6__fill7functorINS7_6detail15normal_iteratorINS7_10device_ptrIiEEEEiEEEEvT0_T1__param_1[16]
)
.maxntid 256
{
	.reg .pred 	%p<4>;
	.reg .b16 	%rs<5>;
	.reg .b32 	%r<12>;
	.reg .b64 	%rd<17>;

	ld.param.u32 	%r3, [_ZN3cub18CUB_300001_SM_10006detail8for_each13static_kernelINS2_12policy_hub_t12policy_500_tElN6thrust24THRUST_300001_SM_1000_NS8cuda_cub6__fill7functorINS7_6detail15normal_iteratorINS7_10device_ptrIiEEEEiEEEEvT0_T1__param_1+8];
	ld.param.u64 	%rd5, [_ZN3cub18CUB_300001_SM_10006detail8for_each13static_kernelINS2_12policy_hub_t12policy_500_tElN6thrust24THRUST_300001_SM_1000_NS8cuda_cub6__fill7functorINS7_6detail15normal_iteratorINS7_10device_ptrIiEEEEiEEEEvT0_T1__param_1];
	ld.param.u64 	%rd6, [_ZN3cub18CUB_300001_SM_10006detail8for_each13static_kernelINS2_12policy_hub_t12policy_500_tElN6thrust24THRUST_300001_SM_1000_NS8cuda_cub6__fill7functorINS7_6detail15normal_iteratorINS7_10device_ptrIiEEEEiEEEEvT0_T1__param_0];
	mov.u32 	%r9, %ctaid.x;
	mul.wide.u32 	%rd1, %r9, 512;
	sub.s64 	%rd2, %rd6, %rd1;
	setp.lt.s64 	%p1, %rd2, 512;
	@%p1 bra 	$L__BB6_2;
	mov.u32 	%r11, %tid.x;
	cvta.to.global.u64 	%rd12, %rd5;
	cvt.u64.u32 	%rd13, %r11;
	add.s64 	%rd14, %rd1, %rd13;
	shl.b64 	%rd15, %rd14, 2;
	add.s64 	%rd16, %rd12, %rd15;
	st.global.u32 	[%rd16], %r3;
	st.global.u32 	[%rd16+1024], %r3;
	bra.uni 	$L__BB6_6;
$L__BB6_2:
	cvta.to.global.u64 	%rd7, %rd5;
	mov.u32 	%r2, %tid.x;
	cvt.s64.s32 	%rd3, %rd2;
	cvt.u64.u32 	%rd8, %r2;
	setp.le.s64 	%p2, %rd3, %rd8;
	add.s64 	%rd9, %rd1, %rd8;
	shl.b64 	%rd10, %rd9, 2;
	add.s64 	%rd4, %rd7, %rd10;
	@%p2 bra 	$L__BB6_4;
	st.global.u32 	[%rd4], %r3;
$L__BB6_4:
	add.s32 	%r10, %r2, 256;
	cvt.u64.u32 	%rd11, %r10;
	setp.le.s64 	%p3, %rd3, %rd11;
	@%p3 bra 	$L__BB6_6;
	st.global.u32 	[%rd4+1024], %r3;
$L__BB6_6:
	ret;

}


// ===== COMPILED SASS (sm_100) =====

	.target	sm_100

	.elftype	@"ET_EXEC"


//--------------------- .note.nv.tkinfo           --------------------------
	.section	.note.nv.tkinfo,"",@"SHT_NOTE"
	.sectionflags	@"SHF_NOTE_NV_TKINFO"
	.tkinfo
        /*0018*/ 	.word	0x00000002
        /*0030*/ 	.string	""
        /*0030*/ 	.string	"ptxas"
        /*0030*/ 	.string	"Cuda compilation tools, release 13.0, V13.0.88"
        /*0030*/ 	.string	"Build cuda_13.0.r13.0/compiler.36424714_0"
        /*0030*/ 	.string	"-arch sm_100 -m 64 "



//--------------------- .note.nv.cuinfo           --------------------------
	.section	.note.nv.cuinfo,"",@"SHT_NOTE"
	.sectionflags	@"SHF_NOTE_NV_CUINFO"
        /*0018*/ 	.short	0x0002
        /*001a*/ 	.short	0x0064
        /*001c*/ 	.short	0x0082
	.zero		2


//--------------------- .nv.info                  --------------------------
	.section	.nv.info,"",@"SHT_CUDA_INFO"
	.align	4


	//----- nvinfo : EIATTR_REGCOUNT
	.align		4
        /*0000*/ 	.byte	0x04, 0x2f
        /*0002*/ 	.short	(.L_45 - .L_44)
	.align		4
.L_44:
        /*0004*/ 	.word	index@(_Z18search_first_levelPiS_S_S_S_S_S_S_S_)
        /*0008*/ 	.word	0x0000001a


	//----- nvinfo : EIATTR_FRAME_SIZE
	.align		4
.L_45:
        /*000c*/ 	.byte	0x04, 0x11
        /*000e*/ 	.short	(.L_47 - .L_46)
	.align		4
.L_46:
        /*0010*/ 	.word	index@(_Z18search_first_levelPiS_S_S_S_S_S_S_S_)
        /*0014*/ 	.word	0x00000000


	//----- nvinfo : EIATTR_REGCOUNT
	.align		4
.L_47:
        /*0018*/ 	.byte	0x04, 0x2f
        /*001a*/ 	.short	(.L_49 - .L_48)
	.align		4
.L_48:
        /*001c*/ 	.word	index@(_Z18search_other_levelPiS_S_S_S_S_S_S_S_)
        /*0020*/ 	.word	0x00000022


	//----- nvinfo : EIATTR_FRAME_SIZE
	.align		4
.L_49:
        /*0024*/ 	.byte	0x04, 0x11
        /*0026*/ 	.short	(.L_51 - .L_50)
	.align		4
.L_50:
        /*0028*/ 	.word	index@(_Z18search_other_levelPiS_S_S_S_S_S_S_S_)
        /*002c*/ 	.word	0x00000008


	//----- nvinfo : EIATTR_REGCOUNT
	.align		4
.L_51:
        /*0030*/ 	.byte	0x04, 0x2f
        /*0032*/ 	.short	(.L_53 - .L_52)
	.align		4
.L_52:
        /*0034*/ 	.word	index@(_Z4findPiS_S_S_S_S_S_S_S_)
        /*0038*/ 	.word	0x0000001a


	//----- nvinfo : EIATTR_FRAME_SIZE
	.align		4
.L_53:
        /*003c*/ 	.byte	0x04, 0x11
        /*003e*/ 	.short	(.L_55 - .L_54)
	.align		4
.L_54:
        /*0040*/ 	.word	index@(_Z4findPiS_S_S_S_S_S_S_S_)
        /*0044*/ 	.word	0x00000000


	//----- nvinfo : EIATTR_REGCOUNT
	.align		4
.L_55:
        /*0048*/ 	.byte	0x04, 0x2f
        /*004a*/ 	.short	(.L_57 - .L_56)
	.align		4
.L_56:
        /*004c*/ 	.word	index@(_ZN3cub18CUB_300001_SM_10006detail11EmptyKernelIvEEvv)
        /*0050*/ 	.word	0x00000004


	//----- nvinfo : EIATTR_FRAME_SIZE
	.align		4
.L_57:
        /*0054*/ 	.byte	0x04, 0x11
        /*0056*/ 	.short	(.L_59 - .L_58)
	.align		4
.L_58:
        /*0058*/ 	.word	index@(_ZN3cub18CUB_300001_SM_10006detail11EmptyKernelIvEEvv)
        /*005c*/ 	.word	0x00000000


	//----- nvinfo : EIATTR_REGCOUNT
	.align		4
.L_59:
        /*0060*/ 	.byte	0x04, 0x2f
        /*0062*/ 	.short	(.L_61 - .L_60)
	.align		4
.L_60:
        /*0064*/ 	.word	index@(_ZN3cub18CUB_300001_SM_10006detail8for_each13static_kernelINS2_12policy_hub_t12policy_500_tEmN6thrust24THRUST_300001_SM_1000_NS8cuda_cub6__fill7functorINS7_6detail15normal_iteratorINS7_10device_ptrIiEEEEiEEEEvT0_T1_)
        /*0068*/ 	.word	0x00000008


	//----- nvinfo : EIATTR_FRAME_SIZE
	.align		4
.L_61:
        /*006c*/ 	.byte	0x04, 0x11
        /*006e*/ 	.short	(.L_63 - .L_62)
	.align		4
.L_62:
        /*0070*/ 	.word	index@(_ZN3cub18CUB_300001_SM_10006detail8for_each13static_kernelINS2_12policy_hub_t12policy_500_tEmN6thrust24THRUST_300001_SM_1000_NS8cuda_cub6__fill7functorINS7_6detail15normal_iteratorINS7_10device_ptrIiEEEEiEEEEvT0_T1_)
        /*0074*/ 	.word	0x00000000


	//----- nvinfo : EIATTR_REGCOUNT
	.align		4
.L_63:
        /*0078*/ 	.byte	0x04, 0x2f
        /*007a*/ 	.short	(.L_65 - .L_64)
	.align		4
.L_64:
        /*007c*/ 	.word	index@(_ZN3cub18CUB_300001_SM_10006detail8for_each13static_kernelINS2_12policy_hub_t12policy_500_tEmN6thrust24THRUST_300001_SM_1000_NS8cuda_cub20__uninitialized_fill7functorINS7_10device_ptrIiEEiEEEEvT0_T1_)
        /*0080*/ 	.word	0x00000008


	//----- nvinfo : EIATTR_FRAME_SIZE
	.align		4
.L_65:
        /*0084*/ 	.byte	0x04, 0x11
        /*0086*/ 	.short	(.L_67 - .L_66)
	.align		4
.L_66:
        /*0088*/ 	.word	index@(_ZN3cub18CUB_300001_SM_10006detail8for_each13static_kernelINS2_12policy_hub_t12policy_500_tEmN6thrust24THRUST_300001_SM_1000_NS8cuda_cub20__uninitialized_fill7functorINS7_10device_ptrIiEEiEEEEvT0_T1_)
        /*008c*/ 	.word	0x00000000


	//----- nvinfo : EIATTR_REGCOUNT
	.align		4
.L_67:
        /*0090*/ 	.byte	0x04, 0x2f
        /*0092*/ 	.short	(.L_69 - .L_68)
	.align		4
.L_68:
        /*0094*/ 	.word	index@(_ZN3cub18CUB_300001_SM_10006detail8for_each13static_kernelINS2_12policy_hub_t12policy_500_tElN6thrust24THRUST_300001_SM_1000_NS8cuda_cub6__fill7functorINS7_6detail15normal_iteratorINS7_10device_ptrIiEEEEiEEEEvT0_T1_)
        /*0098*/ 	.word	0x00000008


	//----- nvinfo : EIATTR_FRAME_SIZE
	.align		4
.L_69:
        /*009c*/ 	.byte	0x04, 0x11
        /*009e*/ 	.short	(.L_71 - .L_70)
	.align		4
.L_70:
        /*00a0*/ 	.word	index@(_ZN3cub18CUB_300001_SM_10006detail8for_each13static_kernelINS2_12policy_hub_t12policy_500_tElN6thrust24THRUST_300001_SM_1000_NS8cuda_cub6__fill7functorINS7_6detail15normal_iteratorINS7_10device_ptrIiEEEEiEEEEvT0_T1_)
        /*00a4*/ 	.word	0x00000000


	//----- nvinfo : EIATTR_MIN_STACK_SIZE
	.align		4
.L_71:
        /*00a8*/ 	.byte	0x04, 0x12
        /*00aa*/ 	.short	(.L_73 - .L_72)
	.align		4
.L_72:
        /*00ac*/ 	.word	index@(_ZN3cub18CUB_300001_SM_10006detail8for_each13static_kernelINS2_12policy_hub_t12policy_500_tElN6thrust24THRUST_300001_SM_1000_NS8cuda_cub6__fill7functorINS7_6detail15normal_iteratorINS7_10device_ptrIiEEEEiEEEEvT0_T1_)
        /*00b0*/ 	.word	0x00000000


	//----- nvinfo : EIATTR_MIN_STACK_SIZE
	.align		4
.L_73:
        /*00b4*/ 	.byte	0x04, 0x12
        /*00b6*/ 	.short	(.L_75 - .L_74)
	.align		4
.L_74:
        /*00b8*/ 	.word	index@(_ZN3cub18CUB_300001_SM_10006detail8for_each13static_kernelINS2_12policy_hub_t12policy_500_tEmN6thrust24THRUST_300001_SM_1000_NS8cuda_cub20__uninitialized_fill7functorINS7_10device_ptrIiEEiEEEEvT0_T1_)
        /*00bc*/ 	.word	0x00000000


	//----- nvinfo : EIATTR_MIN_STACK_SIZE
	.align		4
.L_75:
        /*00c0*/ 	.byte	0x04, 0x12
        /*00c2*/ 	.short	(.L_77 - .L_76)
	.align		4
.L_76:
        /*00c4*/ 	.word	index@(_ZN3cub18CUB_300001_SM_10006detail8for_each13static_kernelINS2_12policy_hub_t12policy_500_tEmN6thrust24THRUST_300001_SM_1000_NS8cuda_cub6__fill7functorINS7_6detail15normal_iteratorINS7_10device_ptrIiEEEEiEEEEvT0_T1_)
        /*00c8*/ 	.word	0x00000000


	//----- nvinfo : EIATTR_MIN_STACK_SIZE
	.align		4
.L_77:
        /*00cc*/ 	.byte	0x04, 0x12
        /*00ce*/ 	.short	(.L_79 - .L_78)
	.align		4
.L_78:
        /*00d0*/ 	.word	index@(_ZN3cub18CUB_300001_SM_10006detail11EmptyKernelIvEEvv)
        /*00d4*/ 	.word	0x00000000


	//----- nvinfo : EIATTR_MIN_STACK_SIZE
	.align		4
.L_79:
        /*00d8*/ 	.byte	0x04, 0x12
        /*00da*/ 	.short	(.L_81 - .L_80)
	.align		4
.L_80:
        /*00dc*/ 	.word	index@(_Z4findPiS_S_S_S_S_S_S_S_)
        /*00e0*/ 	.word	0x00000000


	//----- nvinfo : EIATTR_MIN_STACK_SIZE
	.align		4
.L_81:
        /*00e4*/ 	.byte	0x04, 0x12
        /*00e6*/ 	.short	(.L_83 - .L_82)
	.align		4
.L_82:
        /*00e8*/ 	.word	index@(_Z18search_other_levelPiS_S_S_S_S_S_S_S_)
        /*00ec*/ 	.word	0x00000008


	//----- nvinfo : EIATTR_MIN_STACK_SIZE
	.align		4
.L_83:
        /*00f0*/ 	.byte	0x04, 0x12
        /*00f2*/ 	.short	(.L_85 - .L_84)
	.align		4
.L_84:
        /*00f4*/ 	.word	index@(_Z18search_first_levelPiS_S_S_S_S_S_S_S_)
        /*00f8*/ 	.word	0x00000000
.L_85:


//--------------------- .nv.compat                --------------------------
	.section	.nv.compat,"",@"SHT_CUDA_COMPAT_INFO"
	.align	4
        /*0000*/ 	.byte	0x02, 0x09, 0x00, 0x00, 0x02, 0x02, 0x01, 0x00, 0x02, 0x05, 0x05, 0x00, 0x03, 0x07, 0x01, 0x01
        /*0010*/ 	.byte	0x02, 0x03, 0x00, 0x00, 0x02, 0x06, 0x01, 0x00, 0x04, 0x0b, 0x08, 0x00, 0x09, 0x00, 0x00, 0x00
        /*0020*/ 	.byte	0x00, 0x00, 0x00, 0x00


//--------------------- .nv.info._ZN3cub18CUB_300001_SM_10006detail8for_each13static_kernelINS2_12policy_hub_t12policy_500_tElN6thrust24THRUST_300001_SM_1000_NS8cuda_cub6__fill7functorINS7_6detail15normal_iteratorINS7_10device_ptrIiEEEEiEEEEvT0_T1_ --------------------------
	.section	.nv.info._ZN3cub18CUB_300001_SM_10006detail8for_each13static_kernelINS2_12policy_hub_t12policy_500_tElN6thrust24THRUST_300001_SM_1000_NS8cuda_cub6__fill7functorINS7_6detail15normal_iteratorINS7_10device_ptrIiEEEEiEEEEvT0_T1_,"",@"SHT_CUDA_INFO"
	.sectionflags	@""
	.align	4


	//----- nvinfo : EIATTR_CUDA_API_VERSION
	.align		4
        /*0000*/ 	.byte	0x04, 0x37
        /*0002*/ 	.short	(.L_87 - .L_86)
.L_86:
        /*0004*/ 	.word	0x00000082


	//----- nvinfo : EIATTR_KPARAM_INFO
	.align		4
.L_87:
        /*0008*/ 	.byte	0x04, 0x17
        /*000a*/ 	.short	(.L_89 - .L_88)
.L_88:
        /*000c*/ 	.word	0x00000000
        /*0010*/ 	.short	0x0001
        /*0012*/ 	.short	0x0008
        /*0014*/ 	.byte	0x00, 0xf0, 0x41, 0x00


	//----- nvinfo : EIATTR_KPARAM_INFO
	.align		4
.L_89:
        /*0018*/ 	.byte	0x04, 0x17
        /*001a*/ 	.short	(.L_91 - .L_90)
.L_90:
        /*001c*/ 	.word	0x00000000
        /*0020*/ 	.short	0x0000
        /*0022*/ 	.short	0x0000
        /*0024*/ 	.byte	0x00, 0xf0, 0x21, 0x00


	//----- nvinfo : EIATTR_SPARSE_MMA_MASK
	.align		4
.L_91:
        /*0028*/ 	.byte	0x03, 0x50
        /*002a*/ 	.short	0x0000


	//----- nvinfo : EIATTR_MAXREG_COUNT
	.align		4
        /*002c*/ 	.byte	0x03, 0x1b
        /*002e*/ 	.short	0x00ff


	//----- nvinfo : EIATTR_MERCURY_ISA_VERSION
	.align		4
        /*0030*/ 	.byte	0x03, 0x5f
        /*0032*/ 	.short	0x0101


	//----- nvinfo : EIATTR_VRC_CTA_INIT_COUNT
	.align		4
        /*0034*/ 	.byte	0x02, 0x4a
	.zero		1
	.zero		1


	//----- nvinfo : EIATTR_EXIT_INSTR_OFFSETS
	.align		4
        /*0038*/ 	.byte	0x04, 0x1c
        /*003a*/ 	.short	(.L_93 - .L_92)


	//   ....[0]....
.L_92:
        /*003c*/ 	.word	0x00000130


	//   ....[1]....
        /*0040*/ 	.word	0x00000240


	//   ....[2]....
        /*0044*/ 	.word	0x00000270


	//----- nvinfo : EIATTR_MAX_THREADS
	.align		4
.L_93:
        /*0048*/ 	.byte	0x04, 0x05
        /*004a*/ 	.short	(.L_95 - .L_94)
.L_94:
        /*004c*/ 	.word	0x00000100
        /*0050*/ 	.word	0x00000001
        /*0054*/ 	.word	0x00000001


	//----- nvinfo : EIATTR_CBANK_PARAM_SIZE
	.align		4
.L_95:
        /*0058*/ 	.byte	0x03, 0x19
        /*005a*/ 	.short	0x0018


	//----- nvinfo : EIATTR_PARAM_CBANK
	.align		4
        /*005c*/ 	.byte	0x04, 0x0a
        /*005e*/ 	.short	(.L_97 - .L_96)
	.align		4
.L_96:
        /*0060*/ 	.word	index@(.nv.constant0._ZN3cub18CUB_300001_SM_10006detail8for_each13static_kernelINS2_12policy_hub_t12policy_500_tElN6thrust24THRUST_300001_SM_1000_NS8cuda_cub6__fill7functorINS7_6detail15normal_iteratorINS7_10device_ptrIiEEEEiEEEEvT0_T1_)
        /*0064*/ 	.short	0x0380
        /*0066*/ 	.short	0x0018


	//----- nvinfo : EIATTR_SW_WAR
	.align		4
.L_97:
        /*0068*/ 	.byte	0x04, 0x36
        /*006a*/ 	.short	(.L_99 - .L_98)
.L_98:
        /*006c*/ 	.word	0x00000008
.L_99:


//--------------------- .nv.info._ZN3cub18CUB_300001_SM_10006detail8for_each13static_kernelINS2_12policy_hub_t12policy_500_tEmN6thrust24THRUST_300001_SM_1000_NS8cuda_cub20__uninitialized_fill7functorINS7_10device_ptrIiEEiEEEEvT0_T1_ --------------------------
	.section	.nv.info._ZN3cub18CUB_300001_SM_10006detail8for_each13static_kernelINS2_12policy_hub_t12policy_500_tEmN6thrust24THRUST_300001_SM_1000_NS8cuda_cub20__uninitialized_fill7functorINS7_10device_ptrIiEEiEEEEvT0_T1_,"",@"SHT_CUDA_INFO"
	.sectionflags	@""
	.align	4


	//----- nvinfo : EIATTR_CUDA_API_VERSION
	.align		4
        /*0000*/ 	.byte	0x04, 0x37
        /*0002*/ 	.short	(.L_101 - .L_100)
.L_100:
        /*0004*/ 	.word	0x00000082


	//----- nvinfo : EIATTR_KPARAM_INFO
	.align		4
.L_101:
        /*0008*/ 	.byte	0x04, 0x17
        /*000a*/ 	.short	(.L_103 - .L_102)
.L_102:
        /*000c*/ 	.word	0x00000000
        /*0010*/ 	.short	0x0001
        /*0012*/ 	.short	0x0008
        /*0014*/ 	.byte	0x00, 0xf0, 0x41, 0x00


	//----- nvinfo : EIATTR_KPARAM_INFO
	.align		4
.L_103:
        /*0018*/ 	.byte	0x04, 0x17
        /*001a*/ 	.short	(.L_105 - .L_104)
.L_104:
        /*001c*/ 	.word	0x00000000
        /*0020*/ 	.short	0x0000
        /*0022*/ 	.short	0x0000
        /*0024*/ 	.byte	0x00, 0xf0, 0x21, 0x00


	//----- nvinfo : EIATTR_SPARSE_MMA_MASK
	.align		4
.L_105:
        /*0028*/ 	.byte	0x03, 0x50
        /*002a*/ 	.short	0x0000


	//----- nvinfo : EIATTR_MAXREG_COUNT
	.align		4
        /*002c*/ 	.byte	0x03, 0x1b
        /*002e*/ 	.short	0x00ff


	//----- nvinfo : EIATTR_MERCURY_ISA_VERSION
	.align		4
        /*0030*/ 	.byte	0x03, 0x5f
        /*0032*/ 	.short	0x0101


	//----- nvinfo : EIATTR_VRC_CTA_INIT_COUNT
	.align		4
        /*0034*/ 	.byte	0x02, 0x4a
	.zero		1
	.zero		1


	//----- nvinfo : EIATTR_EXIT_INSTR_OFFSETS
	.align		4
        /*0038*/ 	.byte	0x04, 0x1c
        /*003a*/ 	.short	(.L_107 - .L_106)


	//   ....[0]....
.L_106:
        /*003c*/ 	.word	0x00000130


	//   ....[1]....
        /*0040*/ 	.word	0x00000230


	//   ....[2]....
        /*0044*/ 	.word	0x00000260


	//----- nvinfo : EIATTR_MAX_THREADS
	.align		4
.L_107:
        /*0048*/ 	.byte	0x04, 0x05
        /*004a*/ 	.short	(.L_109 - .L_108)
.L_108:
        /*004c*/ 	.word	0x00000100
        /*0050*/ 	.word	0x00000001
        /*0054*/ 	.word	0x00000001


	//----- nvinfo : EIATTR_CBANK_PARAM_SIZE
	.align		4
.L_109:
        /*0058*/ 	.byte	0x03, 0x19
        /*005a*/ 	.short	0x0018


	//----- nvinfo : EIATTR_PARAM_CBANK
	.align		4
        /*005c*/ 	.byte	0x04, 0x0a
        /*005e*/ 	.short	(.L_111 - .L_110)
	.align		4
.L_110:
        /*0060*/ 	.word	index@(.nv.constant0._ZN3cub18CUB_300001_SM_10006detail8for_each13static_kernelINS2_12policy_hub_t12policy_500_tEmN6thrust24THRUST_300001_SM_1000_NS8cuda_cub20__uninitialized_fill7functorINS7_10device_ptrIiEEiEEEEvT0_T1_)
        /*0064*/ 	.short	0x0380
        /*0066*/ 	.short	0x0018


	//----- nvinfo : EIATTR_SW_WAR
	.align		4
.L_111:
        /*0068*/ 	.byte	0x04, 0x36
        /*006a*/ 	.short	(.L_113 - .L_112)
.L_112:
        /*006c*/ 	.word	0x00000008
.L_113:


//--------------------- .nv.info._ZN3cub18CUB_300001_SM_10006detail8for_each13static_kernelINS2_12policy_hub_t12policy_500_tEmN6thrust24THRUST_300001_SM_1000_NS8cuda_cub6__fill7functorINS7_6detail15normal_iteratorINS7_10device_ptrIiEEEEiEEEEvT0_T1_ --------------------------
	.section	.nv.info._ZN3cub18CUB_300001_SM_10006detail8for_each13static_kernelINS2_12policy_hub_t12policy_500_tEmN6thrust24THRUST_300001_SM_1000_NS8cuda_cub6__fill7functorINS7_6detail15normal_iteratorINS7_10device_ptrIiEEEEiEEEEvT0_T1_,"",@"SHT_CUDA_INFO"
	.sectionflags	@""
	.align	4


	//----- nvinfo : EIATTR_CUDA_API_VERSION
	.align		4
        /*0000*/ 	.byte	0x04, 0x37
        /*0002*/ 	.short	(.L_115 - .L_114)
.L_114:
        /*0004*/ 	.word	0x00000082


	//----- nvinfo : EIATTR_KPARAM_INFO
	.align		4
.L_115:
        /*0008*/ 	.byte	0x04, 0x17
        /*000a*/ 	.short	(.L_117 - .L_116)
.L_116:
        /*000c*/ 	.word	0x00000000
        /*0010*/ 	.short	0x0001
        /*0012*/ 	.short	0x0008
        /*0014*/ 	.byte	0x00, 0xf0, 0x41, 0x00


	//----- nvinfo : EIATTR_KPARAM_INFO
	.align		4
.L_117:
        /*0018*/ 	.byte	0x04, 0x17
        /*001a*/ 	.short	(.L_119 - .L_118)
.L_118:
        /*001c*/ 	.word	0x00000000
        /*0020*/ 	.short	0x0000
        /*0022*/ 	.short	0x0000
        /*0024*/ 	.byte	0x00, 0xf0, 0x21, 0x00


	//----- nvinfo : EIATTR_SPARSE_MMA_MASK
	.align		4
.L_119:
        /*0028*/ 	.byte	0x03, 0x50
        /*002a*/ 	.short	0x0000


	//----- nvinfo : EIATTR_MAXREG_COUNT
	.align		4
        /*002c*/ 	.byte	0x03, 0x1b
        /*002e*/ 	.short	0x00ff


	//----- nvinfo : EIATTR_MERCURY_ISA_VERSION
	.align		4
        /*0030*/ 	.byte	0x03, 0x5f
        /*0032*/ 	.short	0x0101


	//----- nvinfo : EIATTR_VRC_CTA_INIT_COUNT
	.align		4
        /*0034*/ 	.byte	0x02, 0x4a
	.zero		1
	.zero		1


	//----- nvinfo : EIATTR_EXIT_INSTR_OFFSETS
	.align		4
        /*0038*/ 	.byte	0x04, 0x1c
        /*003a*/ 	.short	(.L_121 - .L_120)


	//   ....[0]....
.L_120:
        /*003c*/ 	.word	0x00000130


	//   ....[1]....
        /*0040*/ 	.word	0x00000230


	//   ....[2]....
        /*0044*/ 	.word	0x00000260


	//----- nvinfo : EIATTR_MAX_THREADS
	.align		4
.L_121:
        /*0048*/ 	.byte	0x04, 0x05
        /*004a*/ 	.short	(.L_123 - .L_122)
.L_122:
        /*004c*/ 	.word	0x00000100
        /*0050*/ 	.word	0x00000001
        /*0054*/ 	.word	0x00000001


	//----- nvinfo : EIATTR_CBANK_PARAM_SIZE
	.align		4
.L_123:
        /*0058*/ 	.byte	0x03, 0x19
        /*005a*/ 	.short	0x0018


	//----- nvinfo : EIATTR_PARAM_CBANK
	.align		4
        /*005c*/ 	.byte	0x04, 0x0a
        /*005e*/ 	.short	(.L_125 - .L_124)
	.align		4
.L_124:
        /*0060*/ 	.word	index@(.nv.constant0._ZN3cub18CUB_300001_SM_10006detail8for_each13static_kernelINS2_12policy_hub_t12policy_500_tEmN6thrust24THRUST_300001_SM_1000_NS8cuda_cub6__fill7functorINS7_6detail15normal_iteratorINS7_10device_ptrIiEEEEiEEEEvT0_T1_)
        /*0064*/ 	.short	0x0380
        /*0066*/ 	.short	0x0018


	//----- nvinfo : EIATTR_SW_WAR
	.align		4
.L_125:
        /*0068*/ 	.byte	0x04, 0x36
        /*006a*/ 	.short	(.L_127 - .L_126)
.L_126:
        /*006c*/ 	.word	0x00000008
.L_127:


//--------------------- .nv.info._ZN3cub18CUB_300001_SM_10006detail11EmptyKernelIvEEvv --------------------------
	.section	.nv.info._ZN3cub18CUB_300001_SM_10006detail11EmptyKernelIvEEvv,"",@"SHT_CUDA_INFO"
	.sectionflags	@""
	.align	4


	//----- nvinfo : EIATTR_CUDA_API_VERSION
	.align		4
        /*0000*/ 	.byte	0x04, 0x37
        /*0002*/ 	.short	(.L_129 - .L_128)
.L_128:
        /*0004*/ 	.word	0x00000082


	//----- nvinfo : EIATTR_SPARSE_MMA_MASK
	.align		4
.L_129:
        /*0008*/ 	.byte	0x03, 0x50
        /*000a*/ 	.short	0x0000


	//----- nvinfo : EIATTR_MAXREG_COUNT
	.align		4
        /*000c*/ 	.byte	0x03, 0x1b
        /*000e*/ 	.short	0x00ff


	//----- nvinfo : EIATTR_MERCURY_ISA_VERSION
	.align		4
        /*0010*/ 	.byte	0x03, 0x5f
        /*0012*/ 	.short	0x0101


	//----- nvinfo : EIATTR_VRC_CTA_INIT_COUNT
	.align		4
        /*0014*/ 	.byte	0x02, 0x4a
	.zero		1
	.zero		1


	//----- nvinfo : EIATTR_EXIT_INSTR_OFFSETS
	.align		4
        /*0018*/ 	.byte	0x04, 0x1c
        /*001a*/ 	.short	(.L_131 - .L_130)


	//   ....[0]....
.L_130:
        /*001c*/ 	.word	0x00000010


	//----- nvinfo : EIATTR_SW_WAR
	.align		4
.L_131:
        /*0020*/ 	.byte	0x04, 0x36
        /*0022*/ 	.short	(.L_133 - .L_132)
.L_132:
        /*0024*/ 	.word	0x00000008
.L_133:


//--------------------- .nv.info._Z4findPiS_S_S_S_S_S_S_S_ --------------------------
	.section	.nv.info._Z4findPiS_S_S_S_S_S_S_S_,"",@"SHT_CUDA_INFO"
	.sectionflags	@""
	.align	4


	//----- nvinfo : EIATTR_CUDA_API_VERSION
	.align		4
        /*0000*/ 	.byte	0x04, 0x37
        /*0002*/ 	.short	(.L_135 - .L_134)
.L_134:
        /*0004*/ 	.word	0x00000082


	//----- nvinfo : EIATTR_KPARAM_INFO
	.align		4
.L_135:
        /*0008*/ 	.byte	0x04, 0x17
        /*000a*/ 	.short	(.L_137 - .L_136)
.L_136:
        /*000c*/ 	.word	0x00000000
        /*0010*/ 	.short	0x0008
        /*0012*/ 	.short	0x0040
        /*0014*/ 	.byte	0x00, 0xf5, 0x21, 0x00


	//----- nvinfo : EIATTR_KPARAM_INFO
	.align		4
.L_137:
        /*0018*/ 	.byte	0x04, 0x17
        /*001a*/ 	.short	(.L_139 - .L_138)
.L_138:
        /*001c*/ 	.word	0x00000000
        /*0020*/ 	.short	0x0007
        /*0022*/ 	.short	0x0038
        /*0024*/ 	.byte	0x00, 0xf5, 0x21, 0x00


	//----- nvinfo : EIATTR_KPARAM_INFO
	.align		4
.L_139:
        /*0028*/ 	.byte	0x04, 0x17
        /*002a*/ 	.short	(.L_141 - .L_140)
.L_140:
        /*002c*/ 	.word	0x00000000
        /*0030*/ 	.short	0x0006
        /*0032*/ 	.short	0x0030
        /*0034*/ 	.byte	0x00, 0xf5, 0x21, 0x00


	//----- nvinfo : EIATTR_KPARAM_INFO
	.align		4
.L_141:
        /*0038*/ 	.byte	0x04, 0x17
        /*003a*/ 	.short	(.L_143 - .L_142)
.L_142:
        /*003c*/ 	.word	0x00000000
        /*0040*/ 	.short	0x0005
        /*0042*/ 	.short	0x0028
        /*0044*/ 	.byte	0x00, 0xf5, 0x21, 0x00


	//----- nvinfo : EIATTR_KPARAM_INFO
	.align		4
.L_143:
        /*0048*/ 	.byte	0x04, 0x17
        /*004a*/ 	.short	(.L_145 - .L_144)
.L_144:
        /*004c*/ 	.word	0x00000000
        /*0050*/ 	.short	0x0004
        /*0052*/ 	.short	0x0020
        /*0054*/ 	.byte	0x00, 0xf5, 0x21, 0x00


	//----- nvinfo : EIATTR_KPARAM_INFO
	.align		4
.L_145:
        /*0058*/ 	.byte	0x04, 0x17
        /*005a*/ 	.short	(.L_147 - .L_146)
.L_146:
        /*005c*/ 	.word	0x00000000
        /*0060*/ 	.short	0x0003
        /*0062*/ 	.short	0x0018
        /*0064*/ 	.byte	0x00, 0xf5, 0x21, 0x00


	//----- nvinfo : EIATTR_KPARAM_INFO
	.align		4
.L_147:
        /*0068*/ 	.byte	0x04, 0x17
        /*006a*/ 	.short	(.L_149 - .L_148)
.L_148:
        /*006c*/ 	.word	0x00000000
        /*0070*/ 	.short	0x0002
        /*0072*/ 	.short	0x0010
        /*0074*/ 	.byte	0x00, 0xf5, 0x21, 0x00


	//----- nvinfo : EIATTR_KPARAM_INFO
	.align		4
.L_149:
        /*0078*/ 	.byte	0x04, 0x17
        /*007a*/ 	.short	(.L_151 - .L_150)
.L_150:
        /*007c*/ 	.word	0x00000000
        /*0080*/ 	.short	0x0001
        /*0082*/ 	.short	0x0008
        /*0084*/ 	.byte	0x00, 0xf5, 0x21, 0x00


	//----- nvinfo : EIATTR_KPARAM_INFO
	.align		4
.L_151:
        /*0088*/ 	.byte	0x04, 0x17
        /*008a*/ 	.short	(.L_153 - .L_152)
.L_152:
        /*008c*/ 	.word	0x00000000
        /*0090*/ 	.short	0x0000
        /*0092*/ 	.short	0x0000
        /*0094*/ 	.byte	0x00, 0xf5, 0x21, 0x00


	//----- nvinfo : EIATTR_SPARSE_MMA_MASK
	.align		4
.L_153:
        /*0098*/ 	.byte	0x03, 0x50
        /*009a*/ 	.short	0x0000


	//----- nvinfo : EIATTR_MAXREG_COUNT
	.align		4
        /*009c*/ 	.byte	0x03, 0x1b
        /*009e*/ 	.short	0x00ff


	//----- nvinfo : EIATTR_MERCURY_ISA_VERSION
	.align		4
        /*00a0*/ 	.byte	0x03, 0x5f
        /*00a2*/ 	.short	0x0101


	//----- nvinfo : EIATTR_VRC_CTA_INIT_COUNT
	.align		4
        /*00a4*/ 	.byte	0x02, 0x4a
	.zero		1
	.zero		1


	//----- nvinfo : EIATTR_EXIT_INSTR_OFFSETS
	.align		4
        /*00a8*/ 	.byte	0x04, 0x1c
        /*00aa*/ 	.short	(.L_155 - .L_154)


	//   ....[0]....
.L_154:
        /*00ac*/ 	.word	0x000000f0


	//   ....[1]....
        /*00b0*/ 	.word	0x00000190


	//   ....[2]....
        /*00b4*/ 	.word	0x000002d0


	//   ....[3]....
        /*00b8*/ 	.word	0x000003a0


	//----- nvinfo : EIATTR_CRS_STACK_SIZE
	.align		4
.L_155:
        /*00bc*/ 	.byte	0x04, 0x1e
        /*00be*/ 	.short	(.L_157 - .L_156)
.L_156:
        /*00c0*/ 	.word	0x00000000


	//----- nvinfo : EIATTR_CBANK_PARAM_SIZE
	.align		4
.L_157:
        /*00c4*/ 	.byte	0x03, 0x19
        /*00c6*/ 	.short	0x0048


	//----- nvinfo : EIATTR_PARAM_CBANK
	.align		4
        /*00c8*/ 	.byte	0x04, 0x0a
        /*00ca*/ 	.short	(.L_159 - .L_158)
	.align		4
.L_158:
        /*00cc*/ 	.word	index@(.nv.constant0._Z4findPiS_S_S_S_S_S_S_S_)
        /*00d0*/ 	.short	0x0380
        /*00d2*/ 	.short	0x0048


	//----- nvinfo : EIATTR_SW_WAR
	.align		4
.L_159:
        /*00d4*/ 	.byte	0x04, 0x36
        /*00d6*/ 	.short	(.L_161 - .L_160)
.L_160:
        /*00d8*/ 	.word	0x00000008
.L_161:


//--------------------- .nv.info._Z18search_other_levelPiS_S_S_S_S_S_S_S_ --------------------------
	.section	.nv.info._Z18search_other_levelPiS_S_S_S_S_S_S_S_,"",@"SHT_CUDA_INFO"
	.sectionflags	@""
	.align	4


	//----- nvinfo : EIATTR_CUDA_API_VERSION
	.align		4
        /*0000*/ 	.byte	0x04, 0x37
        /*0002*/ 	.short	(.L_163 - .L_162)
.L_162:
        /*0004*/ 	.word	0x00000082


	//----- nvinfo : EIATTR_KPARAM_INFO
	.align		4
.L_163:
        /*0008*/ 	.byte	0x04, 0x17
        /*000a*/ 	.short	(.L_165 - .L_164)
.L_164:
        /*000c*/ 	.word	0x00000000
        /*0010*/ 	.short	0x0008
        /*0012*/ 	.short	0x0040
        /*0014*/ 	.byte	0x00, 0xf5, 0x21, 0x00


	//----- nvinfo : EIATTR_KPARAM_INFO
	.align		4
.L_165:
        /*0018*/ 	.byte	0x04, 0x17
        /*001a*/ 	.short	(.L_167 - .L_166)
.L_166:
        /*001c*/ 	.word	0x00000000
        /*0020*/ 	.short	0x0007
        /*0022*/ 	.short	0x0038
        /*0024*/ 	.byte	0x00, 0xf5, 0x21, 0x00


	//----- nvinfo : EIATTR_KPARAM_INFO
	.align		4
.L_167:
        /*0028*/ 	.byte	0x04, 0x17
        /*002a*/ 	.short	(.L_169 - .L_168)
.L_168:
        /*002c*/ 	.word	0x00000000
        /*0030*/ 	.short	0x0006
        /*0032*/ 	.short	0x0030
        /*0034*/ 	.byte	0x00, 0xf5, 0x21, 0x00


	//----- nvinfo : EIATTR_KPARAM_INFO
	.align		4
.L_169:
        /*0038*/ 	.byte	0x04, 0x17
        /*003a*/ 	.short	(.L_171 - .L_170)
.L_170:
        /*003c*/ 	.word	0x00000000
        /*0040*/ 	.short	0x0005
        /*0042*/ 	.short	0x0028
        /*0044*/ 	.byte	0x00, 0xf5, 0x21, 0x00


	//----- nvinfo : EIATTR_KPARAM_INFO
	.align		4
.L_171:
        /*0048*/ 	.byte	0x04, 0x17
        /*004a*/ 	.short	(.L_173 - .L_172)
.L_172:
        /*004c*/ 	.word	0x00000000
        /*0050*/ 	.short	0x0004
        /*0052*/ 	.short	0x0020
        /*0054*/ 	.byte	0x00, 0xf5, 0x21, 0x00


	//----- nvinfo : EIATTR_KPARAM_INFO
	.align		4
.L_173:
        /*0058*/ 	.byte	0x04, 0x17
        /*005a*/ 	.short	(.L_175 - .L_174)
.L_174:
        /*005c*/ 	.word	0x00000000
        /*0060*/ 	.short	0x0003
        /*0062*/ 	.short	0x0018
        /*0064*/ 	.byte	0x00, 0xf5, 0x21, 0x00


	//----- nvinfo : EIATTR_KPARAM_INFO
	.align		4
.L_175:
        /*0068*/ 	.byte	0x04, 0x17
        /*006a*/ 	.short	(.L_177 - .L_176)
.L_176:
        /*006c*/ 	.word	0x00000000
        /*0070*/ 	.short	0x0002
        /*0072*/ 	.short	0x0010
        /*0074*/ 	.byte	0x00, 0xf5, 0x21, 0x00


	//----- nvinfo : EIATTR_KPARAM_INFO
	.align		4
.L_177:
        /*0078*/ 	.byte	0x04, 0x17
        /*007a*/ 	.short	(.L_179 - .L_178)
.L_178:
        /*007c*/ 	.word	0x00000000
        /*0080*/ 	.short	0x0001
        /*0082*/ 	.short	0x0008
        /*0084*/ 	.byte	0x00, 0xf5, 0x21, 0x00


	//----- nvinfo : EIATTR_KPARAM_INFO
	.align		4
.L_179:
        /*0088*/ 	.byte	0x04, 0x17
        /*008a*/ 	.short	(.L_181 - .L_180)
.L_180:
        /*008c*/ 	.word	0x00000000
        /*0090*/ 	.short	0x0000
        /*0092*/ 	.short	0x0000
        /*0094*/ 	.byte	0x00, 0xf5, 0x21, 0x00


	//----- nvinfo : EIATTR_SPARSE_MMA_MASK
	.align		4
.L_181:
        /*0098*/ 	.byte	0x03, 0x50
        /*009a*/ 	.short	0x0000


	//----- nvinfo : EIATTR_MAXREG_COUNT
	.align		4
        /*009c*/ 	.byte	0x03, 0x1b
        /*009e*/ 	.short	0x00ff


	//----- nvinfo : EIATTR_EXTERNS
	.align		4
        /*00a0*/ 	.byte	0x04, 0x0f
        /*00a2*/ 	.short	(.L_183 - .L_182)


	//   ....[0]....
	.align		4
.L_182:
        /*00a4*/ 	.word	index@(vprintf)


	//----- nvinfo : EIATTR_MERCURY_ISA_VERSION
	.align		4
.L_183:
        /*00a8*/ 	.byte	0x03, 0x5f
        /*00aa*/ 	.short	0x0101


	//----- nvinfo : EIATTR_VRC_CTA_INIT_COUNT
	.align		4
        /*00ac*/ 	.byte	0x02, 0x4a
	.zero		1
	.zero		1


	//----- nvinfo : EIATTR_SYSCALL_OFFSETS
	.align		4
        /*00b0*/ 	.byte	0x04, 0x46
        /*00b2*/ 	.short	(.L_185 - .L_184)


	//   ....[0]....
.L_184:
        /*00b4*/ 	.word	0x000003b0


	//----- nvinfo : EIATTR_EXIT_INSTR_OFFSETS
	.align		4
.L_185:
        /*00b8*/ 	.byte	0x04, 0x1c
        /*00ba*/ 	.short	(.L_187 - .L_186)


	//   ....[0]....
.L_186:
        /*00bc*/ 	.word	0x000000e0


	//   ....[1]....
        /*00c0*/ 	.word	0x00000170


	//   ....[2]....
        /*00c4*/ 	.word	0x000001f0


	//   ....[3]....
        /*00c8*/ 	.word	0x000005c0


	//----- nvinfo : EIATTR_CRS_STACK_SIZE
	.align		4
.L_187:
        /*00cc*/ 	.byte	0x04, 0x1e
        /*00ce*/ 	.short	(.L_189 - .L_188)
.L_188:
        /*00d0*/ 	.word	0x00000000


	//----- nvinfo : EIATTR_CBANK_PARAM_SIZE
	.align		4
.L_189:
        /*00d4*/ 	.byte	0x03, 0x19
        /*00d6*/ 	.short	0x0048


	//----- nvinfo : EIATTR_PARAM_CBANK
	.align		4
        /*00d8*/ 	.byte	0x04, 0x0a
        /*00da*/ 	.short	(.L_191 - .L_190)
	.align		4
.L_190:
        /*00dc*/ 	.word	index@(.nv.constant0._Z18search_other_levelPiS_S_S_S_S_S_S_S_)
        /*00e0*/ 	.short	0x0380
        /*00e2*/ 	.short	0x0048


	//----- nvinfo : EIATTR_SW_WAR
	.align		4
.L_191:
        /*00e4*/ 	.byte	0x04, 0x36
        /*00e6*/ 	.short	(.L_193 - .L_192)
.L_192:
        /*00e8*/ 	.word	0x00000008
.L_193:


//--------------------- .nv.info._Z18search_first_levelPiS_S_S_S_S_S_S_S_ --------------------------
	.section	.nv.info._Z18search_first_levelPiS_S_S_S_S_S_S_S_,"",@"SHT_CUDA_INFO"
	.sectionflags	@""
	.align	4


	//----- nvinfo : EIATTR_CUDA_API_VERSION
	.align		4
        /*0000*/ 	.byte	0x04, 0x37
        /*0002*/ 	.short	(.L_195 - .L_194)
.L_194:
        /*0004*/ 	.word	0x00000082


	//----- nvinfo : EIATTR_KPARAM_INFO
	.align		4
.L_195:
        /*0008*/ 	.byte	0x04, 0x17
        /*000a*/ 	.short	(.L_197 - .L_196)
.L_196:
        /*000c*/ 	.word	0x00000000
        /*0010*/ 	.short	0x0008
        /*0012*/ 	.short	0x0040
        /*0014*/ 	.byte	0x00, 0xf5, 0x21, 0x00


	//----- nvinfo : EIATTR_KPARAM_INFO
	.align		4
.L_197:
        /*0018*/ 	.byte	0x04, 0x17
        /*001a*/ 	.short	(.L_199 - .L_198)
.L_198:
        /*001c*/ 	.word	0x00000000
        /*0020*/ 	.short	0x0007
        /*0022*/ 	.short	0x0038
        /*0024*/ 	.byte	0x00, 0xf5, 0x21, 0x00


	//----- nvinfo : EIATTR_KPARAM_INFO
	.align		4
.L_199:
        /*0028*/ 	.byte	0x04, 0x17
        /*002a*/ 	.short	(.L_201 - .L_200)
.L_200:
        /*002c*/ 	.word	0x00000000
        /*0030*/ 	.short	0x0006
        /*0032*/ 	.short	0x0030
        /*0034*/ 	.byte	0x00, 0xf5, 0x21, 0x00


	//----- nvinfo : EIATTR_KPARAM_INFO
	.align		4
.L_201:
        /*0038*/ 	.byte	0x04, 0x17
        /*003a*/ 	.short	(.L_203 - .L_202)
.L_202:
        /*003c*/ 	.word	0x00000000
        /*0040*/ 	.short	0x0005
        /*0042*/ 	.short	0x0028
        /*0044*/ 	.byte	0x00, 0xf5, 0x21, 0x00


	//----- nvinfo : EIATTR_KPARAM_INFO
	.align		4
.L_203:
        /*0048*/ 	.byte	0x04, 0x17
        /*004a*/ 	.short	(.L_205 - .L_204)
.L_204:
        /*004c*/ 	.word	0x00000000
        /*0050*/ 	.short	0x0004
        /*0052*/ 	.short	0x0020
        /*0054*/ 	.byte	0x00, 0xf5, 0x21, 0x00


	//----- nvinfo : EIATTR_KPARAM_INFO
	.align		4
.L_205:
        /*0058*/ 	.byte	0x04, 0x17
        /*005a*/ 	.short	(.L_207 - .L_206)
.L_206:
        /*005c*/ 	.word	0x00000000
        /*0060*/ 	.short	0x0003
        /*0062*/ 	.short	0x0018
        /*0064*/ 	.byte	0x00, 0xf5, 0x21, 0x00


	//----- nvinfo : EIATTR_KPARAM_INFO
	.align		4
.L_207:
        /*0068*/ 	.byte	0x04, 0x17
        /*006a*/ 	.short	(.L_209 - .L_208)
.L_208:
        /*006c*/ 	.word	0x00000000
        /*0070*/ 	.short	0x0002
        /*0072*/ 	.short	0x0010
        /*0074*/ 	.byte	0x00, 0xf5, 0x21, 0x00


	//----- nvinfo : EIATTR_KPARAM_INFO
	.align		4
.L_209:
        /*0078*/ 	.byte	0x04, 0x17
        /*007a*/ 	.short	(.L_211 - .L_210)
.L_210:
        /*007c*/ 	.word	0x00000000
        /*0080*/ 	.short	0x0001
        /*0082*/ 	.short	0x0008
        /*0084*/ 	.byte	0x00, 0xf5, 0x21, 0x00


	//----- nvinfo : EIATTR_KPARAM_INFO
	.align		4
.L_211:
        /*0088*/ 	.byte	0x04, 0x17
        /*008a*/ 	.short	(.L_213 - .L_212)
.L_212:
        /*008c*/ 	.word	0x00000000
        /*0090*/ 	.short	0x0000
        /*0092*/ 	.short	0x0000
        /*0094*/ 	.byte	0x00, 0xf5, 0x21, 0x00


	//----- nvinfo : EIATTR_SPARSE_MMA_MASK
	.align		4
.L_213:
        /*0098*/ 	.byte	0x03, 0x50
        /*009a*/ 	.short	0x0000


	//----- nvinfo : EIATTR_MAXREG_COUNT
	.align		4
        /*009c*/ 	.byte	0x03, 0x1b
        /*009e*/ 	.short	0x00ff


	//----- nvinfo : EIATTR_MERCURY_ISA_VERSION
	.align		4
        /*00a0*/ 	.byte	0x03, 0x5f
        /*00a2*/ 	.short	0x0101


	//----- nvinfo : EIATTR_VRC_CTA_INIT_COUNT
	.align		4
        /*00a4*/ 	.byte	0x02, 0x4a
	.zero		1
	.zero		1


	//----- nvinfo : EIATTR_EXIT_INSTR_OFFSETS
	.align		4
        /*00a8*/ 	.byte	0x04, 0x1c
        /*00aa*/ 	.short	(.L_215 - .L_214)


	//   ....[0]....
.L_214:
        /*00ac*/ 	.word	0x00000090


	//   ....[1]....
        /*00b0*/ 	.word	0x000003c0


	//----- nvinfo : EIATTR_CBANK_PARAM_SIZE
	.align		4
.L_215:
        /*00b4*/ 	.byte	0x03, 0x19
        /*00b6*/ 	.short	0x0048


	//----- nvinfo : EIATTR_PARAM_CBANK
	.align		4
        /*00b8*/ 	.byte	0x04, 0x0a
        /*00ba*/ 	.short	(.L_217 - .L_216)
	.align		4
.L_216:
        /*00bc*/ 	.word	index@(.nv.constant0._Z18search_first_levelPiS_S_S_S_S_S_S_S_)
        /*00c0*/ 	.short	0x0380
        /*00c2*/ 	.short	0x0048


	//----- nvinfo : EIATTR_SW_WAR
	.align		4
.L_217:
        /*00c4*/ 	.byte	0x04, 0x36
        /*00c6*/ 	.short	(.L_219 - .L_218)
.L_218:
        /*00c8*/ 	.word	0x00000008
.L_219:


//--------------------- .nv.callgraph             --------------------------
	.section	.nv.callgraph,"",@"SHT_CUDA_CALLGRAPH"
	.align	4
	.sectionentsize	8
	.align		4
        /*0000*/ 	.word	0x00000000
	.align		4
        /*0004*/ 	.word	0xffffffff
	.align		4
        /*0008*/ 	.word	index@(_Z18search_other_levelPiS_S_S_S_S_S_S_S_)
	.align		4
        /*000c*/ 	.word	index@(vprintf)
	.align		4
        /*0010*/ 	.word	0x00000000
	.align		4
        /*0014*/ 	.word	0xfffffffe
	.align		4
        /*0018*/ 	.word	0x00000000
	.align		4
        /*001c*/ 	.word	0xfffffffd
	.align		4
        /*0020*/ 	.word	0x00000000
	.align		4
        /*0024*/ 	.word	0xfffffffc


//--------------------- .nv.constant4             --------------------------
	.section	.nv.constant4,"a",@progbits
	.align	8
	.align		8
.nv.constant4:
        /*0000*/ 	.dword	_ZN34_INTERNAL_38164623_4_k_cu_d0b145b94cuda3std3__45__cpo5beginE
	.align		8
        /*0008*/ 	.dword	_ZN34_INTERNAL_38164623_4_k_cu_d0b145b94cuda3std3__45__cpo3endE
	.align		8
        /*0010*/ 	.dword	_ZN34_INTERNAL_38164623_4_k_cu_d0b145b94cuda3std3__45__cpo6cbeginE
	.align		8
        /*0018*/ 	.dword	_ZN34_INTERNAL_38164623_4_k_cu_d0b145b94cuda3std3__45__cpo4cendE
	.align		8
        /*0020*/ 	.dword	_ZN34_INTERNAL_38164623_4_k_cu_d0b145b94cuda3std3__45__cpo6rbeginE
	.align		8
        /*0028*/ 	.dword	_ZN34_INTERNAL_38164623_4_k_cu_d0b145b94cuda3std3__45__cpo4rendE
	.align		8
        /*0030*/ 	.dword	_ZN34_INTERNAL_38164623_4_k_cu_d0b145b94cuda3std3__45__cpo7crbeginE
	.align		8
        /*0038*/ 	.dword	_ZN34_INTERNAL_38164623_4_k_cu_d0b145b94cuda3std3__45__cpo5crendE
	.align		8
        /*0040*/ 	.dword	_ZN34_INTERNAL_38164623_4_k_cu_d0b145b94cuda3std3__436_GLOBAL__N__38164623_4_k_cu_d0b145b96ignoreE
	.align		8
        /*0048*/ 	.dword	_ZN34_INTERNAL_38164623_4_k_cu_d0b145b94cuda3std3__419piecewise_constructE
	.align		8
        /*0050*/ 	.dword	_ZN34_INTERNAL_38164623_4_k_cu_d0b145b94cuda3std3__48in_placeE
	.align		8
        /*0058*/ 	.dword	_ZN34_INTERNAL_38164623_4_k_cu_d0b145b94cuda3std3__420unreachable_sentinelE
	.align		8
        /*0060*/ 	.dword	_ZN34_INTERNAL_38164623_4_k_cu_d0b145b94cuda3std3__47nulloptE
	.align		8
        /*0068*/ 	.dword	_ZN34_INTERNAL_38164623_4_k_cu_d0b145b94cuda3std3__48unexpectE
	.align		8
        /*0070*/ 	.dword	_ZN34_INTERNAL_38164623_4_k_cu_d0b145b94cuda3std6ranges3__45__cpo4swapE
	.align		8
        /*0078*/ 	.dword	_ZN34_INTERNAL_38164623_4_k_cu_d0b145b94cuda3std6ranges3__45__cpo9iter_moveE
	.align		8
        /*0080*/ 	.dword	_ZN34_INTERNAL_38164623_4_k_cu_d0b145b94cuda3std6ranges3__45__cpo5beginE
	.align		8
        /*0088*/ 	.dword	_ZN34_INTERNAL_38164623_4_k_cu_d0b145b94cuda3std6ranges3__45__cpo3endE
	.align		8
        /*0090*/ 	.dword	_ZN34_INTERNAL_38164623_4_k_cu_d0b145b94cuda3std6ranges3__45__cpo6cbeginE
	.align		8
        /*0098*/ 	.dword	_ZN34_INTERNAL_38164623_4_k_cu_d0b145b94cuda3std6ranges3__45__cpo4cendE
	.align		8
        /*00a0*/ 	.dword	_ZN34_INTERNAL_38164623_4_k_cu_d0b145b94cuda3std6ranges3__45__cpo7advanceE
	.align		8
        /*00a8*/ 	.dword	_ZN34_INTERNAL_38164623_4_k_cu_d0b145b94cuda3std6ranges3__45__cpo9iter_swapE
	.align		8
        /*00b0*/ 	.dword	_ZN34_INTERNAL_38164623_4_k_cu_d0b145b94cuda3std6ranges3__45__cpo4nextE
	.align		8
        /*00b8*/ 	.dword	_ZN34_INTERNAL_38164623_4_k_cu_d0b145b94cuda3std6ranges3__45__cpo4prevE
	.align		8
        /*00c0*/ 	.dword	_ZN34_INTERNAL_38164623_4_k_cu_d0b145b94cuda3std6ranges3__45__cpo4dataE
	.align		8
        /*00c8*/ 	.dword	_ZN34_INTERNAL_38164623_4_k_cu_d0b145b94cuda3std6ranges3__45__cpo5cdataE
	.align		8
        /*00d0*/ 	.dword	_ZN34_INTERNAL_38164623_4_k_cu_d0b145b94cuda3std6ranges3__45__cpo4sizeE
	.align		8
        /*00d8*/ 	.dword	_ZN34_INTERNAL_38164623_4_k_cu_d0b145b94cuda3std6ranges3__45__cpo5ssizeE
	.align		8
        /*00e0*/ 	.dword	_ZN34_INTERNAL_38164623_4_k_cu_d0b145b94cuda3std6ranges3__45__cpo8distanceE
	.align		8
        /*00e8*/ 	.dword	_ZN34_INTERNAL_38164623_4_k_cu_d0b145b96thrust24THRUST_300001_SM_1000_NS8cuda_cub3parE
	.align		8
        /*00f0*/ 	.dword	_ZN34_INTERNAL_38164623_4_k_cu_d0b145b96thrust24THRUST_300001_SM_1000_NS8cuda_cub10par_nosyncE
	.align		8
        /*00f8*/ 	.dword	_ZN34_INTERNAL_38164623_4_k_cu_d0b145b96thrust24THRUST_300001_SM_1000_NS6system6detail10sequential3seqE
	.align		8
        /*0100*/ 	.dword	_ZN34_INTERNAL_38164623_4_k_cu_d0b145b96thrust24THRUST_300001_SM_1000_NS12placeholders2_1E
	.align		8
        /*0108*/ 	.dword	_ZN34_INTERNAL_38164623_4_k_cu_d0b145b96thrust24THRUST_300001_SM_1000_NS12placeholders2_2E
	.align		8
        /*0110*/ 	.dword	_ZN34_INTERNAL_38164623_4_k_cu_d0b145b96thrust24THRUST_300001_SM_1000_NS12placeholders2_3E
	.align		8
        /*0118*/ 	.dword	_ZN34_INTERNAL_38164623_4_k_cu_d0b145b96thrust24THRUST_300001_SM_1000_NS12placeholders2_4E
	.align		8
        /*0120*/ 	.dword	_ZN34_INTERNAL_38164623_4_k_cu_d0b145b96thrust24THRUST_300001_SM_1000_NS12placeholders2_5E
	.align		8
        /*0128*/ 	.dword	_ZN34_INTERNAL_38164623_4_k_cu_d0b145b96thrust24THRUST_300001_SM_1000_NS12placeholders2_6E
	.align		8
        /*0130*/ 	.dword	_ZN34_INTERNAL_38164623_4_k_cu_d0b145b96thrust24THRUST_300001_SM_1000_NS12placeholders2_7E
	.align		8
        /*0138*/ 	.dword	_ZN34_INTERNAL_38164623_4_k_cu_d0b145b96thrust24THRUST_300001_SM_1000_NS12placeholders2_8E
	.align		8
        /*0140*/ 	.dword	_ZN34_INTERNAL_38164623_4_k_cu_d0b145b96thrust24THRUST_300001_SM_1000_NS12placeholders2_9E
	.align		8
        /*0148*/ 	.dword	_ZN34_INTERNAL_38164623_4_k_cu_d0b145b96thrust24THRUST_300001_SM_1000_NS12placeholders3_10E
	.align		8
        /*0150*/ 	.dword	_ZN34_INTERNAL_38164623_4_k_cu_d0b145b96thrust24THRUST_300001_SM_1000_NS3seqE
	.align		8
        /*0158*/ 	.dword	$str
	.align		8
        /*0160*/ 	.dword	vprintf


//--------------------- .text._ZN3cub18CUB_300001_SM_10006detail8for_each13static_kernelINS2_12policy_hub_t12policy_500_tElN6thrust24THRUST_300001_SM_1000_NS8cuda_cub6__fill7functorINS7_6detail15normal_iteratorINS7_10device_ptrIiEEEEiEEEEvT0_T1_ --------------------------
	.section	.text._ZN3cub18CUB_300001_SM_10006detail8for_each13static_kernelINS2_12policy_hub_t12policy_500_tElN6thrust24THRUST_300001_SM_1000_NS8cuda_cub6__fill7functorINS7_6detail15normal_iteratorINS7_10device_ptrIiEEEEiEEEEvT0_T1_,"ax",@progbits
	.align	128
        .global         _ZN3cub18CUB_300001_SM_10006detail8for_each13static_kernelINS2_12policy_hub_t12policy_500_tElN6thrust24THRUST_300001_SM_1000_NS8cuda_cub6__fill7functorINS7_6detail15normal_iteratorINS7_10device_ptrIiEEEEiEEEEvT0_T1_
        .type           _ZN3cub18CUB_300001_SM_10006detail8for_each13static_kernelINS2_12policy_hub_t12policy_500_tElN6thrust24THRUST_300001_SM_1000_NS8cuda_cub6__fill7functorINS7_6detail15normal_iteratorINS7_10device_ptrIiEEEEiEEEEvT0_T1_,@function
        .size           _ZN3cub18CUB_300001_SM_10006detail8for_each13static_kernelINS2_12policy_hub_t12policy_500_tElN6thrust24THRUST_300001_SM_1000_NS8cuda_cub6__fill7functorINS7_6detail15normal_iteratorINS7_10device_ptrIiEEEEiEEEEvT0_T1_,(.L_x_20 - _ZN3cub18CUB_300001_SM_10006detail8for_each13static_kernelINS2_12policy_hub_t12policy_500_tElN6thrust24THRUST_300001_SM_1000_NS8cuda_cub6__fill7functorINS7_6detail15normal_iteratorINS7_10device_ptrIiEEEEiEEEEvT0_T1_)
        .other          _ZN3cub18CUB_300001_SM_10006detail8for_each13static_kernelINS2_12policy_hub_t12policy_500_tElN6thrust24THRUST_300001_SM_1000_NS8cuda_cub6__fill7functorINS7_6detail15normal_iteratorINS7_10device_ptrIiEEEEiEEEEvT0_T1_,@"STO_CUDA_ENTRY STV_DEFAULT"
_ZN3cub18CUB_300001_SM_10006detail8for_each13static_kernelINS2_12policy_hub_t12policy_500_tElN6thrust24THRUST_300001_SM_1000_NS8cuda_cub6__fill7functorINS7_6detail15normal_iteratorINS7_10device_ptrIiEEEEiEEEEvT0_T1_:
.text._ZN3cub18CUB_300001_SM_10006detail8for_each13static_kernelINS2_12policy_hub_t12policy_500_tElN6thrust24THRUST_300001_SM_1000_NS8cuda_cub6__fill7functorINS7_6detail15normal_iteratorINS7_10device_ptrIiEEEEiEEEEvT0_T1_:
[----:B------:R-:W-:Y:S08]  /*0000*/  LDC R1, c[0x0][0x37c] ;  /* 0x0000df00ff017b82 */ /* 0x000ff00000000800 */
[----:B------:R-:W0:Y:S01]  /*0010*/  S2UR UR4, SR_CTAID.X ;  /* 0x00000000000479c3 */ /* 0x000e220000002500 */
[----:B------:R-:W1:Y:S01]  /*0020*/  LDCU.64 UR6, c[0x0][0x380] ;  /* 0x00007000ff0677ac */ /* 0x000e620008000a00 */
[----:B------:R-:W2:Y:S01]  /*0030*/  LDCU.64 UR8, c[0x0][0x358] ;  /* 0x00006b00ff0877ac */ /* 0x000ea20008000a00 */
[----:B0-----:R-:W-:-:S04]  /*0040*/  UIMAD.WIDE.U32 UR4, UR4, 0x200, URZ ;  /* 0x00000200040478a5 */ /* 0x001fc8000f8e00ff */
[----:B-1----:R-:W-:-:S04]  /*0050*/  UIADD3 UR6, UP0, UPT, -UR4, UR6, URZ ;  /* 0x0000000604067290 */ /* 0x002fc8000ff1e1ff */
[----:B------:R-:W-:Y:S02]  /*0060*/  UIADD3.X UR7, UPT, UPT, ~UR5, UR7, URZ, UP0, !UPT ;  /* 0x0000000705077290 */ /* 0x000fe400087fe5ff */
[----:B------:R-:W-:-:S04]  /*0070*/  UISETP.GE.U32.AND UP0, UPT, UR6, 0x200, UPT ;  /* 0x000002000600788c */ /* 0x000fc8000bf06070 */
[----:B------:R-:W-:-:S09]  /*0080*/  UISETP.GE.AND.EX UP0, UPT, UR7, URZ, UPT, UP0 ;  /* 0x000000ff0700728c */ /* 0x000fd2000bf06300 */
[----:B--2---:R-:W-:Y:S05]  /*0090*/  BRA.U !UP0, `(.L_x_0) ;  /* 0x0000000108287547 */ /* 0x004fea000b800000 */
[----:B------:R-:W0:Y:S01]  /*00a0*/  S2R R0, SR_TID.X ;  /* 0x0000000000007919 */ /* 0x000e220000002100 */
[----:B------:R-:W1:Y:S01]  /*00b0*/  LDCU.64 UR6, c[0x0][0x388] ;  /* 0x00007100ff0677ac */ /* 0x000e620008000a00 */
[----:B------:R-:W2:Y:S01]  /*00c0*/  LDC R5, c[0x0][0x390] ;  /* 0x0000e400ff057b82 */ /* 0x000ea20000000800 */
[----:B0-----:R-:W-:-:S05]  /*00d0*/  IADD3 R0, P0, PT, R0, UR4, RZ ;  /* 0x0000000400007c10 */ /* 0x001fca000ff1e0ff */
[----:B------:R-:W-:Y:S01]  /*00e0*/  IMAD.X R3, RZ, RZ, UR5, P0 ;  /* 0x00000005ff037e24 */ /* 0x000fe200080e06ff */
[----:B-1----:R-:W-:-:S04]  /*00f0*/  LEA R2, P0, R0, UR6, 0x2 ;  /* 0x0000000600027c11 */ /* 0x002fc8000f8010ff */
[----:B------:R-:W-:-:S05]  /*0100*/  LEA.HI.X R3, R0, UR7, R3, 0x2, P0 ;  /* 0x0000000700037c11 */ /* 0x000fca00080f1403 */
[----:B--2---:R-:W-:Y:S04]  /*0110*/  STG.E desc[UR8][R2.64], R5 ;  /* 0x0000000502007986 */ /* 0x004fe8000c101908 */
[----:B------:R-:W-:Y:S01]  /*0120*/  STG.E desc[UR8][R2.64+0x400], R5 ;  /* 0x0004000502007986 */ /* 0x000fe2000c101908 */
[----:B------:R-:W-:Y:S05]  /*0130*/  EXIT ;  /* 0x000000000000794d */ /* 0x000fea0003800000 */
.L_x_0:
[----:B------:R-:W0:Y:S01]  /*0140*/  S2R R0, SR_TID.X ;  /* 0x0000000000007919 */ /* 0x000e220000002100 */
[----:B------:R-:W-:Y:S01]  /*0150*/  USHF.R.S32.HI UR7, URZ, 0x1f, UR6 ;  /* 0x0000001fff077899 */ /* 0x000fe20008011406 */
[----:B------:R-:W1:Y:S05]  /*0160*/  LDCU.64 UR10, c[0x0][0x388] ;  /* 0x00007100ff0a77ac */ /* 0x000e6a0008000a00 */
[----:B------:R-:W-:Y:S02]  /*0170*/  IMAD.U32 R2, RZ, RZ, UR7 ;  /* 0x00000007ff027e24 */ /* 0x000fe4000f8e00ff */
[----:B------:R-:W-:Y:S01]  /*0180*/  IMAD.U32 R4, RZ, RZ, UR7 ;  /* 0x00000007ff047e24 */ /* 0x000fe2000f8e00ff */
[----:B0-----:R-:W-:-:S04]  /*0190*/  ISETP.LT.U32.AND P0, PT, R0, UR6, PT ;  /* 0x0000000600007c0c */ /* 0x001fc8000bf01070 */
[----:B------:R-:W-:Y:S01]  /*01a0*/  ISETP.GT.AND.EX P0, PT, R2, RZ, PT, P0 ;  /* 0x000000ff0200720c */ /* 0x000fe20003f04300 */
[C---:B------:R-:W-:Y:S01]  /*01b0*/  VIADD R2, R0.reuse, 0x100 ;  /* 0x0000010000027836 */ /* 0x040fe20000000000 */
[----:B------:R-:W-:-:S04]  /*01c0*/  IADD3 R0, P2, PT, R0, UR4, RZ ;  /* 0x0000000400007c10 */ /* 0x000fc8000ff5e0ff */
[----:B------:R-:W-:Y:S01]  /*01d0*/  ISETP.LT.U32.AND P1, PT, R2, UR6, PT ;  /* 0x0000000602007c0c */ /* 0x000fe2000bf21070 */
[----:B------:R-:W-:Y:S01]  /*01e0*/  IMAD.X R3, RZ, RZ, UR5, P2 ;  /* 0x00000005ff037e24 */ /* 0x000fe200090e06ff */
[----:B-1----:R-:W-:Y:S02]  /*01f0*/  LEA R2, P2, R0, UR10, 0x2 ;  /* 0x0000000a00027c11 */ /* 0x002fe4000f8410ff */
[----:B------:R-:W-:Y:S02]  /*0200*/  ISETP.GT.AND.EX P1, PT, R4, RZ, PT, P1 ;  /* 0x000000ff0400720c */ /* 0x000fe40003f24310 */
[----:B------:R-:W-:Y:S01]  /*0210*/  LEA.HI.X R3, R0, UR11, R3, 0x2, P2 ;  /* 0x0000000b00037c11 */ /* 0x000fe200090f1403 */
[----:B------:R-:W0:Y:S04]  /*0220*/  @P0 LDC R5, c[0x0][0x390] ;  /* 0x0000e400ff050b82 */ /* 0x000e280000000800 */
[----:B0-----:R0:W-:Y:S06]  /*0230*/  @P0 STG.E desc[UR8][R2.64], R5 ;  /* 0x0000000502000986 */ /* 0x0011ec000c101908 */
[----:B------:R-:W-:Y:S05]  /*0240*/  @!P1 EXIT ;  /* 0x000000000000994d */ /* 0x000fea0003800000 */
[----:B0-----:R-:W0:Y:S02]  /*0250*/  LDC R5, c[0x0][0x390] ;  /* 0x0000e400ff057b82 */ /* 0x001e240000000800 */
[----:B0-----:R-:W-:Y:S01]  /*0260*/  STG.E desc[UR8][R2.64+0x400], R5 ;  /* 0x0004000502007986 */ /* 0x001fe2000c101908 */
[----:B------:R-:W-:Y:S05]  /*0270*/  EXIT ;  /* 0x000000000000794d */ /* 0x000fea0003800000 */
.L_x_1:
[----:B------:R-:W-:-:S00]  /*0280*/  BRA `(.L_x_1) ;  /* 0xfffffffc00fc7947 */ /* 0x000fc0000383ffff */
[----:B------:R-:W-:-:S00]  /*0290*/  NOP ;  /* 0x0000000000007918 */ /* 0x000fc00000000000 */
        /* <DEDUP_REMOVED lines=14> */
.L_x_20:


//--------------------- .text._ZN3cub18CUB_300001_SM_10006detail8for_each13static_kernelINS2_12policy_hub_t12policy_500_tEmN6thrust24THRUST_300001_SM_1000_NS8cuda_cub20__uninitialized_fill7functorINS7_10device_ptrIiEEiEEEEvT0_T1_ --------------------------
	.section	.text._ZN3cub18CUB_300001_SM_10006detail8for_each13static_kernelINS2_12policy_hub_t12policy_500_tEmN6thrust24THRUST_300001_SM_1000_NS8cuda_cub20__uninitialized_fill7functorINS7_10device_ptrIiEEiEEEEvT0_T1_,"ax",@progbits
	.align	128
        .global         _ZN3cub18CUB_300001_SM_10006detail8for_each13static_kernelINS2_12policy_hub_t12policy_500_tEmN6thrust24THRUST_300001_SM_1000_NS8cuda_cub20__uninitialized_fill7functorINS7_10device_ptrIiEEiEEEEvT0_T1_
        .type           _ZN3cub18CUB_300001_SM_10006detail8for_each13static_kernelINS2_12policy_hub_t12policy_500_tEmN6thrust24THRUST_300001_SM_1000_NS8cuda_cub20__uninitialized_fill7functorINS7_10device_ptrIiEEiEEEEvT0_T1_,@function
        .size           _ZN3cub18CUB_300001_SM_10006detail8for_each13static_kernelINS2_12policy_hub_t12policy_500_tEmN6thrust24THRUST_300001_SM_1000_NS8cuda_cub20__uninitialized_fill7functorINS7_10device_ptrIiEEiEEEEvT0_T1_,(.L_x_21 - _ZN3cub18CUB_300001_SM_10006detail8for_each13static_kernelINS2_12policy_hub_t12policy_500_tEmN6thrust24THRUST_300001_SM_1000_NS8cuda_cub20__uninitialized_fill7functorINS7_10device_ptrIiEEiEEEEvT0_T1_)
        .other          _ZN3cub18CUB_300001_SM_10006detail8for_each13static_kernelINS2_12policy_hub_t12policy_500_tEmN6thrust24THRUST_300001_SM_1000_NS8cuda_cub20__uninitialized_fill7functorINS7_10device_ptrIiEEiEEEEvT0_T1_,@"STO_CUDA_ENTRY STV_DEFAULT"
_ZN3cub18CUB_300001_SM_10006detail8for_each13static_kernelINS2_12policy_hub_t12policy_500_tEmN6thrust24THRUST_300001_SM_1000_NS8cuda_cub20__uninitialized_fill7functorINS7_10device_ptrIiEEiEEEEvT0_T1_:
.text._ZN3cub18CUB_300001_SM_10006detail8for_each13static_kernelINS2_12policy_hub_t12policy_500_tEmN6thrust24THRUST_300001_SM_1000_NS8cuda_cub20__uninitialized_fill7functorINS7_10device_ptrIiEEiEEEEvT0_T1_:
        /* <DEDUP_REMOVED lines=8> */
[----:B------:R-:W-:-:S09]  /*0080*/  UISETP.GE.U32.AND.EX UP0, UPT, UR7, URZ, UPT, UP0 ;  /* 0x000000ff0700728c */ /* 0x000fd2000bf06100 */
        /* <DEDUP_REMOVED lines=11> */
.L_x_2:
[----:B------:R-:W0:Y:S01]  /*0140*/  S2R R0, SR_TID.X ;  /* 0x0000000000007919 */ /* 0x000e220000002100 */
[----:B------:R-:W-:Y:S01]  /*0150*/  IMAD.U32 R2, RZ, RZ, UR7 ;  /* 0x00000007ff027e24 */ /* 0x000fe2000f8e00ff */
[----:B------:R-:W1:Y:S01]  /*0160*/  LDCU.64 UR10, c[0x0][0x388] ;  /* 0x00007100ff0a77ac */ /* 0x000e620008000a00 */
[----:B------:R-:W-:Y:S01]  /*0170*/  IMAD.U32 R4, RZ, RZ, UR7 ;  /* 0x00000007ff047e24 */ /* 0x000fe2000f8e00ff */
[----:B0-----:R-:W-:-:S04]  /*0180*/  ISETP.LT.U32.AND P0, PT, R0, UR6, PT ;  /* 0x0000000600007c0c */ /* 0x001fc8000bf01070 */
[----:B------:R-:W-:Y:S01]  /*0190*/  ISETP.GT.U32.AND.EX P0, PT, R2, RZ, PT, P0 ;  /* 0x000000ff0200720c */ /* 0x000fe20003f04100 */
[C---:B------:R-:W-:Y:S01]  /*01a0*/  VIADD R2, R0.reuse, 0x100 ;  /* 0x0000010000027836 */ /* 0x040fe20000000000 */
[----:B------:R-:W-:-:S04]  /*01b0*/  IADD3 R0, P2, PT, R0, UR4, RZ ;  /* 0x0000000400007c10 */ /* 0x000fc8000ff5e0ff */
[----:B------:R-:W-:Y:S01]  /*01c0*/  ISETP.LT.U32.AND P1, PT, R2, UR6, PT ;  /* 0x0000000602007c0c */ /* 0x000fe2000bf21070 */
[----:B------:R-:W-:Y:S01]  /*01d0*/  IMAD.X R3, RZ, RZ, UR5, P2 ;  /* 0x00000005ff037e24 */ /* 0x000fe200090e06ff */
[----:B-1----:R-:W-:Y:S02]  /*01e0*/  LEA R2, P2, R0, UR10, 0x2 ;  /* 0x0000000a00027c11 */ /* 0x002fe4000f8410ff */
[----:B------:R-:W-:Y:S02]  /*01f0*/  ISETP.GT.U32.AND.EX P1, PT, R4, RZ, PT, P1 ;  /* 0x000000ff0400720c */ /* 0x000fe40003f24110 */
[----:B------:R-:W-:Y:S01]  /*0200*/  LEA.HI.X R3, R0, UR11, R3, 0x2, P2 ;  /* 0x0000000b00037c11 */ /* 0x000fe200090f1403 */
[----:B------:R-:W0:Y:S04]  /*0210*/  @P0 LDC R5, c[0x0][0x390] ;  /* 0x0000e400ff050b82 */ /* 0x000e280000000800 */
[----:B0-----:R0:W-:Y:S06]  /*0220*/  @P0 STG.E desc[UR8][R2.64], R5 ;  /* 0x0000000502000986 */ /* 0x0011ec000c101908 */
[----:B------:R-:W-:Y:S05]  /*0230*/  @!P1 EXIT ;  /* 0x000000000000994d */ /* 0x000fea0003800000 */
[----:B0-----:R-:W0:Y:S02]  /*0240*/  LDC R5, c[0x0][0x390] ;  /* 0x0000e400ff057b82 */ /* 0x001e240000000800 */
[----:B0-----:R-:W-:Y:S01]  /*0250*/  STG.E desc[UR8][R2.64+0x400], R5 ;  /* 0x0004000502007986 */ /* 0x001fe2000c101908 */
[----:B------:R-:W-:Y:S05]  /*0260*/  EXIT ;  /* 0x000000000000794d */ /* 0x000fea0003800000 */
.L_x_3:
        /* <DEDUP_REMOVED lines=9> */
.L_x_21:


//--------------------- .text._ZN3cub18CUB_300001_SM_10006detail8for_each13static_kernelINS2_12policy_hub_t12policy_500_tEmN6thrust24THRUST_300001_SM_1000_NS8cuda_cub6__fill7functorINS7_6detail15normal_iteratorINS7_10device_ptrIiEEEEiEEEEvT0_T1_ --------------------------
	.section	.text._ZN3cub18CUB_300001_SM_10006detail8for_each13static_kernelINS2_12policy_hub_t12policy_500_tEmN6thrust24THRUST_300001_SM_1000_NS8cuda_cub6__fill7functorINS7_6detail15normal_iteratorINS7_10device_ptrIiEEEEiEEEEvT0_T1_,"ax",@progbits
	.align	128
        .global         _ZN3cub18CUB_300001_SM_10006detail8for_each13static_kernelINS2_12policy_hub_t12policy_500_tEmN6thrust24THRUST_300001_SM_1000_NS8cuda_cub6__fill7functorINS7_6detail15normal_iteratorINS7_10device_ptrIiEEEEiEEEEvT0_T1_
        .type           _ZN3cub18CUB_300001_SM_10006detail8for_each13static_kernelINS2_12policy_hub_t12policy_500_tEmN6thrust24THRUST_300001_SM_1000_NS8cuda_cub6__fill7functorINS7_6detail15normal_iteratorINS7_10device_ptrIiEEEEiEEEEvT0_T1_,@function
        .size           _ZN3cub18CUB_300001_SM_10006detail8for_each13static_kernelINS2_12policy_hub_t12policy_500_tEmN6thrust24THRUST_300001_SM_1000_NS8cuda_cub6__fill7functorINS7_6detail15normal_iteratorINS7_10device_ptrIiEEEEiEEEEvT0_T1_,(.L_x_22 - _ZN3cub18CUB_300001_SM_10006detail8for_each13static_kernelINS2_12policy_hub_t12policy_500_tEmN6thrust24THRUST_300001_SM_1000_NS8cuda_cub6__fill7functorINS7_6detail15normal_iteratorINS7_10device_ptrIiEEEEiEEEEvT0_T1_)
        .other          _ZN3cub18CUB_300001_SM_10006detail8for_each13static_kernelINS2_12policy_hub_t12policy_500_tEmN6thrust24THRUST_300001_SM_1000_NS8cuda_cub6__fill7functorINS7_6detail15normal_iteratorINS7_10device_ptrIiEEEEiEEEEvT0_T1_,@"STO_CUDA_ENTRY STV_DEFAULT"
_ZN3cub18CUB_300001_SM_10006detail8for_each13static_kernelINS2_12policy_hub_t12policy_500_tEmN6thrust24THRUST_300001_SM_1000_NS8cuda_cub6__fill7functorINS7_6detail15normal_iteratorINS7_10device_ptrIiEEEEiEEEEvT0_T1_:
.text._ZN3cub18CUB_300001_SM_10006detail8for_each13static_kernelINS2_12policy_hub_t12policy_500_tEmN6thrust24THRUST_300001_SM_1000_NS8cuda_cub6__fill7functorINS7_6detail15normal_iteratorINS7_10device_ptrIiEEEEiEEEEvT0_T1_:
        /* <DEDUP_REMOVED lines=20> */
.L_x_4:
        /* <DEDUP_REMOVED lines=19> */
.L_x_5:
        /* <DEDUP_REMOVED lines=9> */
.L_x_22:


//--------------------- .text._ZN3cub18CUB_300001_SM_10006detail11EmptyKernelIvEEvv --------------------------
	.section	.text._ZN3cub18CUB_300001_SM_10006detail11EmptyKernelIvEEvv,"ax",@progbits
	.align	128
        .global         _ZN3cub18CUB_300001_SM_10006detail11EmptyKernelIvEEvv
        .type           _ZN3cub18CUB_300001_SM_10006detail11EmptyKernelIvEEvv,@function
        .size           _ZN3cub18CUB_300001_SM_10006detail11EmptyKernelIvEEvv,(.L_x_23 - _ZN3cub18CUB_300001_SM_10006detail11EmptyKernelIvEEvv)
        .other          _ZN3cub18CUB_300001_SM_10006detail11EmptyKernelIvEEvv,@"STO_CUDA_ENTRY STV_DEFAULT"
_ZN3cub18CUB_300001_SM_10006detail11EmptyKernelIvEEvv:
.text._ZN3cub18CUB_300001_SM_10006detail11EmptyKernelIvEEvv:
[----:B------:R-:W-:Y:S01]  /*0000*/  LDC R1, c[0x0][0x37c] ;  /* 0x0000df00ff017b82 */ /* 0x000fe20000000800 */
[----:B------:R-:W-:Y:S05]  /*0010*/  EXIT ;  /* 0x000000000000794d */ /* 0x000fea0003800000 */
.L_x_6:
        /* <DEDUP_REMOVED lines=14> */
.L_x_23:


//--------------------- .text._Z4findPiS_S_S_S_S_S_S_S_ --------------------------
	.section	.text._Z4findPiS_S_S_S_S_S_S_S_,"ax",@progbits
	.align	128
        .global         _Z4findPiS_S_S_S_S_S_S_S_
        .type           _Z4findPiS_S_S_S_S_S_S_S_,@function
        .size           _Z4findPiS_S_S_S_S_S_S_S_,(.L_x_24 - _Z4findPiS_S_S_S_S_S_S_S_)
        .other          _Z4findPiS_S_S_S_S_S_S_S_,@"STO_CUDA_ENTRY STV_DEFAULT"
_Z4findPiS_S_S_S_S_S_S_S_:
.text._Z4findPiS_S_S_S_S_S_S_S_:
[----:B------:R-:W-:Y:S01]  /*0000*/  LDC R1, c[0x0][0x37c] ;  /* 0x0000df00ff017b82 */ /* 0x000fe20000000800 */
[----:B------:R-:W0:Y:S07]  /*0010*/  S2R R0, SR_TID.X ;  /* 0x0000000000007919 */ /* 0x000e2e0000002100 */
[----:B------:R-:W1:Y:S01]  /*0020*/  S2UR UR4, SR_CTAID.X ;  /* 0x00000000000479c3 */ /* 0x000e620000002500 */
[----:B------:R-:W1:Y:S01]  /*0030*/  LDCU UR5, c[0x0][0x360] ;  /* 0x00006c00ff0577ac */ /* 0x000e620008000800 */
[----:B------:R-:W2:Y:S06]  /*0040*/  LDCU.64 UR6, c[0x0][0x358] ;  /* 0x00006b00ff0677ac */ /* 0x000eac0008000a00 */
[----:B------:R-:W2:Y:S08]  /*0050*/  LDC.64 R2, c[0x0][0x3b8] ;  /* 0x0000ee00ff027b82 */ /* 0x000eb00000000a00 */
[----:B------:R-:W3:Y:S01]  /*0060*/  LDC.64 R6, c[0x0][0x3a8] ;  /* 0x0000ea00ff067b82 */ /* 0x000ee20000000a00 */
[----:B-1----:R-:W-:-:S06]  /*0070*/  UIMAD UR4, UR4, UR5, URZ ;  /* 0x00000005040472a4 */ /* 0x002fcc000f8e02ff */
[----:B0-----:R-:W-:Y:S01]  /*0080*/  LOP3.LUT P0, RZ, R0, UR4, RZ, 0xfc, !PT ;  /* 0x0000000400ff7c12 */ /* 0x001fe2000f80fcff */
[----:B--2---:R0:W-:-:S12]  /*0090*/  STG.E desc[UR6][R2.64], RZ ;  /* 0x000000ff02007986 */ /* 0x0041d8000c101906 */
[----:B------:R-:W1:Y:S02]  /*00a0*/  @!P0 LDC.64 R4, c[0x0][0x3c0] ;  /* 0x0000f000ff048b82 */ /* 0x000e640000000a00 */
[----:B-1----:R0:W-:Y:S04]  /*00b0*/  @!P0 STG.E desc[UR6][R4.64], RZ ;  /* 0x000000ff04008986 */ /* 0x0021e8000c101906 */
[----:B---3--:R-:W2:Y:S01]  /*00c0*/  LDG.E R9, desc[UR6][R6.64] ;  /* 0x0000000606097981 */ /* 0x008ea2000c1e1900 */
[----:B------:R-:W-:-:S04]  /*00d0*/  IADD3 R0, PT, PT, R0, UR4, RZ ;  /* 0x0000000400007c10 */ /* 0x000fc8000fffe0ff */
[----:B--2---:R-:W-:-:S13]  /*00e0*/  ISETP.GE.AND P0, PT, R0, R9, PT ;  /* 0x000000090000720c */ /* 0x004fda0003f06270 */
[----:B0-----:R-:W-:Y:S05]  /*00f0*/  @P0 EXIT ;  /* 0x000000000000094d */ /* 0x001fea0003800000 */
[----:B------:R-:W0:Y:S08]  /*0100*/  LDC.64 R12, c[0x0][0x380] ;  /* 0x0000e000ff0c7b82 */ /* 0x000e300000000a00 */
[----:B------:R-:W1:Y:S01]  /*0110*/  LDC.64 R4, c[0x0][0x398] ;  /* 0x0000e600ff047b82 */ /* 0x000e620000000a00 */
[----:B0-----:R-:W2:Y:S07]  /*0120*/  LDG.E R8, desc[UR6][R12.64] ;  /* 0x000000060c087981 */ /* 0x001eae000c1e1900 */
[----:B------:R-:W0:Y:S02]  /*0130*/  LDC.64 R10, c[0x0][0x388] ;  /* 0x0000e200ff0a7b82 */ /* 0x000e240000000a00 */
[----:B0-----:R-:W3:Y:S01]  /*0140*/  LDG.E R11, desc[UR6][R10.64] ;  /* 0x000000060a0b7981 */ /* 0x001ee2000c1e1900 */
[----:B--2---:R-:W-:-:S04]  /*0150*/  IMAD R9, R9, R8, R0 ;  /* 0x0000000809097224 */ /* 0x004fc800078e0200 */
[----:B-1----:R-:W-:-:S06]  /*0160*/  IMAD.WIDE R8, R9, 0x4, R4 ;  /* 0x0000000409087825 */ /* 0x002fcc00078e0204 */
[----:B------:R-:W3:Y:S02]  /*0170*/  LDG.E R8, desc[UR6][R8.64] ;  /* 0x0000000608087981 */ /* 0x000ee4000c1e1900 */
[----:B---3--:R-:W-:-:S13]  /*0180*/  ISETP.NE.AND P0, PT, R8, R11, PT ;  /* 0x0000000b0800720c */ /* 0x008fda0003f05270 */
[----:B------:R-:W-:Y:S05]  /*0190*/  @P0 EXIT ;  /* 0x000000000000094d */ /* 0x000fea0003800000 */
[----:B------:R-:W0:Y:S01]  /*01a0*/  LDC.64 R20, c[0x0][0x3c0] ;  /* 0x0000f000ff147b82 */ /* 0x000e220000000a00 */
[----:B------:R-:W-:-:S07]  /*01b0*/  HFMA2 R23, -RZ, RZ, 0, 5.9604644775390625e-08 ;  /* 0x00000001ff177431 */ /* 0x000fce00000001ff */
[----:B------:R-:W1:Y:S08]  /*01c0*/  LDC.64 R10, c[0x0][0x3a0] ;  /* 0x0000e800ff0a7b82 */ /* 0x000e700000000a00 */
[----:B------:R-:W2:Y:S01]  /*01d0*/  LDC.64 R8, c[0x0][0x3b0] ;  /* 0x0000ec00ff087b82 */ /* 0x000ea20000000a00 */
[----:B0-----:R0:W-:Y:S04]  /*01e0*/  STG.E desc[UR6][R20.64], R23 ;  /* 0x0000001714007986 */ /* 0x0011e8000c101906 */
[----:B------:R-:W3:Y:S04]  /*01f0*/  LDG.E R13, desc[UR6][R12.64] ;  /* 0x000000060c0d7981 */ /* 0x000ee8000c1e1900 */
[----:B------:R-:W3:Y:S04]  /*0200*/  LDG.E R6, desc[UR6][R6.64] ;  /* 0x0000000606067981 */ /* 0x000ee8000c1e1900 */
[----:B------:R-:W2:Y:S01]  /*0210*/  LDG.E R19, desc[UR6][R2.64] ;  /* 0x0000000602137981 */ /* 0x000ea2000c1e1900 */
[----:B---3--:R-:W-:-:S04]  /*0220*/  IMAD R15, R13, R6, R0 ;  /* 0x000000060d0f7224 */ /* 0x008fc800078e0200 */
[----:B------:R-:W-:-:S06]  /*0230*/  IMAD.WIDE R16, R15, 0x4, R4 ;  /* 0x000000040f107825 */ /* 0x000fcc00078e0204 */
[----:B------:R-:W3:Y:S01]  /*0240*/  LDG.E R17, desc[UR6][R16.64] ;  /* 0x0000000610117981 */ /* 0x000ee2000c1e1900 */
[----:B-1----:R-:W-:-:S04]  /*0250*/  IMAD.WIDE R14, R15, 0x4, R10 ;  /* 0x000000040f0e7825 */ /* 0x002fc800078e020a */
[----:B--2---:R-:W-:Y:S02]  /*0260*/  IMAD.WIDE R18, R19, 0x4, R8 ;  /* 0x0000000413127825 */ /* 0x004fe400078e0208 */
[----:B------:R-:W2:Y:S04]  /*0270*/  LDG.E R14, desc[UR6][R14.64] ;  /* 0x000000060e0e7981 */ /* 0x000ea8000c1e1900 */
[----:B---3--:R0:W-:Y:S04]  /*0280*/  STG.E desc[UR6][R18.64], R17 ;  /* 0x0000001112007986 */ /* 0x0081e8000c101906 */
[----:B------:R-:W3:Y:S01]  /*0290*/  LDG.E R0, desc[UR6][R2.64] ;  /* 0x0000000602007981 */ /* 0x000ee2000c1e1900 */
[----:B--2---:R-:W-:-:S02]  /*02a0*/  ISETP.NE.AND P0, PT, R14, -0x1, PT ;  /* 0xffffffff0e00780c */ /* 0x004fc40003f05270 */
[----:B---3--:R-:W-:-:S05]  /*02b0*/  IADD3 R7, PT, PT, R0, 0x1, RZ ;  /* 0x0000000100077810 */ /* 0x008fca0007ffe0ff */
[----:B------:R0:W-:Y:S06]  /*02c0*/  STG.E desc[UR6][R2.64], R7 ;  /* 0x0000000702007986 */ /* 0x0001ec000c101906 */
[----:B------:R-:W-:Y:S05]  /*02d0*/  @!P0 EXIT ;  /* 0x000000000000894d */ /* 0x000fea0003800000 */
[----:B0-----:R-:W-:-:S07]  /*02e0*/  MOV R17, R7 ;  /* 0x0000000700117202 */ /* 0x001fce0000000f00 */
.L_x_7:
[----:B------:R-:W-:-:S06]  /*02f0*/  IMAD.WIDE R6, R14, 0x4, R4 ;  /* 0x000000040e067825 */ /* 0x000fcc00078e0204 */
[----:B------:R-:W2:Y:S01]  /*0300*/  LDG.E R7, desc[UR6][R6.64] ;  /* 0x0000000606077981 */ /* 0x000ea2000c1e1900 */
[----:B------:R-:W-:-:S04]  /*0310*/  IMAD.WIDE R12, R17, 0x4, R8 ;  /* 0x00000004110c7825 */ /* 0x000fc800078e0208 */
[----:B------:R-:W-:Y:S01]  /*0320*/  IMAD.WIDE R14, R14, 0x4, R10 ;  /* 0x000000040e0e7825 */ /* 0x000fe200078e020a */
[----:B--2---:R0:W-:Y:S04]  /*0330*/  STG.E desc[UR6][R12.64], R7 ;  /* 0x000000070c007986 */ /* 0x0041e8000c101906 */
[----:B------:R-:W2:Y:S04]  /*0340*/  LDG.E R17, desc[UR6][R2.64] ;  /* 0x0000000602117981 */ /* 0x000ea8000c1e1900 */
[----:B------:R-:W3:Y:S01]  /*0350*/  LDG.E R14, desc[UR6][R14.64] ;  /* 0x000000060e0e7981 */ /* 0x000ee2000c1e1900 */
[----:B--2---:R-:W-:-:S02]  /*0360*/  IADD3 R17, PT, PT, R17, 0x1, RZ ;  /* 0x0000000111117810 */ /* 0x004fc40007ffe0ff */
[----:B---3--:R-:W-:-:S03]  /*0370*/  ISETP.NE.AND P0, PT, R14, -0x1, PT ;  /* 0xffffffff0e00780c */ /* 0x008fc60003f05270 */
[----:B------:R0:W-:Y:S10]  /*0380*/  STG.E desc[UR6][R2.64], R17 ;  /* 0x0000001102007986 */ /* 0x0001f4000c101906 */
[----:B0-----:R-:W-:Y:S05]  /*0390*/  @P0 BRA `(.L_x_7) ;  /* 0xfffffffc00d40947 */ /* 0x001fea000383ffff */
[----:B------:R-:W-:Y:S05]  /*03a0*/  EXIT ;  /* 0x000000000000794d */ /* 0x000fea0003800000 */
.L_x_8:
        /* <DEDUP_REMOVED lines=13> */
.L_x_24:


//--------------------- .text._Z18search_other_levelPiS_S_S_S_S_S_S_S_ --------------------------
	.section	.text._Z18search_other_levelPiS_S_S_S_S_S_S_S_,"ax",@progbits
	.align	128
        .global         _Z18search_other_levelPiS_S_S_S_S_S_S_S_
        .type           _Z18search_other_levelPiS_S_S_S_S_S_S_S_,@function
        .size           _Z18search_other_levelPiS_S_S_S_S_S_S_S_,(.L_x_25 - _Z18search_other_levelPiS_S_S_S_S_S_S_S_)
        .other          _Z18search_other_levelPiS_S_S_S_S_S_S_S_,@"STO_CUDA_ENTRY STV_DEFAULT"
_Z18search_other_levelPiS_S_S_S_S_S_S_S_:
.text._Z18search_other_levelPiS_S_S_S_S_S_S_S_:
[----:B------:R-:W0:Y:S08]  /*0000*/  LDC R1, c[0x0][0x37c] ;  /* 0x0000df00ff017b82 */ /* 0x000e300000000800 */
[----:B------:R-:W1:Y:S01]  /*0010*/  LDC.64 R2, c[0x0][0x3a8] ;  /* 0x0000ea00ff027b82 */ /* 0x000e620000000a00 */
[----:B------:R-:W1:Y:S01]  /*0020*/  LDCU.64 UR36, c[0x0][0x358] ;  /* 0x00006b00ff2477ac */ /* 0x000e620008000a00 */
[----:B0-----:R-:W-:Y:S01]  /*0030*/  IADD3 R1, PT, PT, R1, -0x8, RZ ;  /* 0xfffffff801017810 */ /* 0x001fe20007ffe0ff */
[----:B-1----:R-:W2:Y:S01]  /*0040*/  LDG.E R2, desc[UR36][R2.64] ;  /* 0x0000002402027981 */ /* 0x002ea2000c1e1900 */
[----:B------:R-:W0:Y:S04]  /*0050*/  LDCU UR5, c[0x0][0x2fc] ;  /* 0x00005f80ff0577ac */ /* 0x000e280008000800 */
[----:B------:R-:W1:Y:S01]  /*0060*/  S2UR UR6, SR_CTAID.X ;  /* 0x00000000000679c3 */ /* 0x000e620000002500 */
[----:B------:R-:W1:Y:S01]  /*0070*/  S2R R25, SR_TID.X ;  /* 0x0000000000197919 */ /* 0x000e620000002100 */
[----:B------:R-:W3:Y:S06]  /*0080*/  LDCU UR4, c[0x0][0x2f8] ;  /* 0x00005f00ff0477ac */ /* 0x000eec0008000800 */
[----:B------:R-:W1:Y:S01]  /*0090*/  LDC R0, c[0x0][0x360] ;  /* 0x0000d800ff007b82 */ /* 0x000e620000000800 */
[----:B---3--:R-:W-:-:S04]  /*00a0*/  IADD3 R19, P1, PT, R1, UR4, RZ ;  /* 0x0000000401137c10 */ /* 0x008fc8000ff3e0ff */
[----:B0-----:R-:W-:Y:S01]  /*00b0*/  IADD3.X R18, PT, PT, RZ, UR5, RZ, P1, !PT ;  /* 0x00000005ff127c10 */ /* 0x001fe20008ffe4ff */
[----:B-1----:R-:W-:-:S05]  /*00c0*/  IMAD R25, R0, UR6, R25 ;  /* 0x0000000600197c24 */ /* 0x002fca000f8e0219 */
[----:B--2---:R-:W-:-:S13]  /*00d0*/  ISETP.GE.AND P0, PT, R25, R2, PT ;  /* 0x000000021900720c */ /* 0x004fda0003f06270 */
[----:B------:R-:W-:Y:S05]  /*00e0*/  @P0 EXIT ;  /* 0x000000000000094d */ /* 0x000fea0003800000 */
[----:B------:R-:W0:Y:S08]  /*00f0*/  LDC.64 R30, c[0x0][0x3c0] ;  /* 0x0000f000ff1e7b82 */ /* 0x000e300000000a00 */
[----:B------:R-:W1:Y:S01]  /*0100*/  LDC.64 R2, c[0x0][0x3b8] ;  /* 0x0000ee00ff027b82 */ /* 0x000e620000000a00 */
[----:B0-----:R-:W-:-:S05]  /*0110*/  IMAD.WIDE R30, R25, 0x4, R30 ;  /* 0x00000004191e7825 */ /* 0x001fca00078e021e */
[----:B------:R-:W2:Y:S01]  /*0120*/  LDG.E R23, desc[UR36][R30.64] ;  /* 0x000000241e177981 */ /* 0x000ea2000c1e1900 */
[----:B-1----:R-:W-:-:S05]  /*0130*/  IMAD.WIDE R2, R25, 0x4, R2 ;  /* 0x0000000419027825 */ /* 0x002fca00078e0202 */
[----:B------:R-:W2:Y:S02]  /*0140*/  LDG.E R22, desc[UR36][R2.64] ;  /* 0x0000002402167981 */ /* 0x000ea4000c1e1900 */
[----:B--2---:R-:W-:Y:S02]  /*0150*/  ISETP.GE.AND P0, PT, R22, R23, PT ;  /* 0x000000171600720c */ /* 0x004fe40003f06270 */
[----:B------:R0:W-:Y:S11]  /*0160*/  STG.E desc[UR36][R2.64], R23 ;  /* 0x0000001702007986 */ /* 0x0001f6000c101924 */
[----:B------:R-:W-:Y:S05]  /*0170*/  @P0 EXIT ;  /* 0x000000000000094d */ /* 0x000fea0003800000 */
.L_x_15:
[----:B------:R-:W1:Y:S08]  /*0180*/  LDC.64 R4, c[0x0][0x3a8] ;  /* 0x0000ea00ff047b82 */ /* 0x000e700000000a00 */
[----:B0-----:R-:W0:Y:S01]  /*0190*/  LDC.64 R2, c[0x0][0x390] ;  /* 0x0000e400ff027b82 */ /* 0x001e220000000a00 */
[----:B-1----:R-:W2:Y:S02]  /*01a0*/  LDG.E R4, desc[UR36][R4.64] ;  /* 0x0000002404047981 */ /* 0x002ea4000c1e1900 */
[----:B--2---:R-:W-:-:S04]  /*01b0*/  IMAD R7, R25, R4, R22 ;  /* 0x0000000419077224 */ /* 0x004fc800078e0216 */
[----:B0-----:R-:W-:-:S06]  /*01c0*/  IMAD.WIDE R2, R7, 0x4, R2 ;  /* 0x0000000407027825 */ /* 0x001fcc00078e0202 */
[----:B------:R-:W2:Y:S02]  /*01d0*/  LDG.E R2, desc[UR36][R2.64] ;  /* 0x0000002402027981 */ /* 0x000ea4000c1e1900 */
[----:B--2---:R-:W-:-:S13]  /*01e0*/  ISETP.NE.AND P0, PT, R2, -0x1, PT ;  /* 0xffffffff0200780c */ /* 0x004fda0003f05270 */
[----:B------:R-:W-:Y:S05]  /*01f0*/  @!P0 EXIT ;  /* 0x000000000000894d */ /* 0x000fea0003800000 */
[----:B------:R-:W0:Y:S02]  /*0200*/  LDC.64 R28, c[0x0][0x3b0] ;  /* 0x0000ec00ff1c7b82 */ /* 0x000e240000000a00 */
[----:B0-----:R-:W-:-:S05]  /*0210*/  IMAD.WIDE R28, R2, 0x4, R28 ;  /* 0x00000004021c7825 */ /* 0x001fca00078e021c */
[----:B------:R-:W2:Y:S01]  /*0220*/  LDG.E R3, desc[UR36][R28.64] ;  /* 0x000000241c037981 */ /* 0x000ea2000c1e1900 */
[----:B------:R-:W-:Y:S01]  /*0230*/  BSSY.RECONVERGENT B7, `(.L_x_9) ;  /* 0x0000035000077945 */ /* 0x000fe20003800200 */
[----:B--2---:R-:W-:-:S13]  /*0240*/  ISETP.GE.AND P0, PT, R3, 0x1, PT ;  /* 0x000000010300780c */ /* 0x004fda0003f06270 */
[----:B------:R-:W-:Y:S05]  /*0250*/  @!P0 BRA `(.L_x_10) ;  /* 0x0000000000c88947 */ /* 0x000fea0003800000 */
[----:B------:R-:W-:-:S07]  /*0260*/  HFMA2 R24, -RZ, RZ, 0, 0 ;  /* 0x00000000ff187431 */ /* 0x000fce00000001ff */
.L_x_14:
[----:B0-----:R-:W0:Y:S08]  /*0270*/  LDC.64 R16, c[0x0][0x3a8] ;  /* 0x0000ea00ff107b82 */ /* 0x001e300000000a00 */
[----:B------:R-:W1:Y:S01]  /*0280*/  LDC.64 R26, c[0x0][0x390] ;  /* 0x0000e400ff1a7b82 */ /* 0x000e620000000a00 */
[----:B0-----:R-:W2:Y:S02]  /*0290*/  LDG.E R7, desc[UR36][R16.64] ;  /* 0x0000002410077981 */ /* 0x001ea4000c1e1900 */
[----:B--2---:R-:W-:-:S04]  /*02a0*/  IMAD R5, R2, R7, R24 ;  /* 0x0000000702057224 */ /* 0x004fc800078e0218 */
[----:B-1----:R-:W-:-:S06]  /*02b0*/  IMAD.WIDE R26, R5, 0x4, R26 ;  /* 0x00000004051a7825 */ /* 0x002fcc00078e021a */
[----:B------:R-:W2:Y:S01]  /*02c0*/  LDG.E R26, desc[UR36][R26.64] ;  /* 0x000000241a1a7981 */ /* 0x000ea2000c1e1900 */
[-C--:B------:R-:W-:Y:S01]  /*02d0*/  IMAD R5, R7, R7.reuse, RZ ;  /* 0x0000000707057224 */ /* 0x080fe200078e02ff */
[----:B------:R-:W-:Y:S01]  /*02e0*/  BSSY.RECONVERGENT B6, `(.L_x_11) ;  /* 0x000000f000067945 */ /* 0x000fe20003800200 */
[----:B--2---:R-:W-:-:S05]  /*02f0*/  IMAD R0, R25, R7, R26 ;  /* 0x0000000719007224 */ /* 0x004fca00078e021a */
[----:B------:R-:W-:-:S13]  /*0300*/  ISETP.GT.AND P0, PT, R0, R5, PT ;  /* 0x000000050000720c */ /* 0x000fda0003f04270 */
[----:B------:R-:W-:Y:S05]  /*0310*/  @!P0 BRA `(.L_x_12) ;  /* 0x00000000002c8947 */ /* 0x000fea0003800000 */
[----:B------:R-:W-:Y:S01]  /*0320*/  MOV R8, 0x160 ;  /* 0x0000016000087802 */ /* 0x000fe20000000f00 */
[----:B------:R0:W-:Y:S01]  /*0330*/  STL.64 [R1], R2 ;  /* 0x0000000201007387 */ /* 0x0001e20000100a00 */
[----:B------:R-:W1:Y:S01]  /*0340*/  LDCU.64 UR4, c[0x4][0x158] ;  /* 0x01002b00ff0477ac */ /* 0x000e620008000a00 */
[----:B------:R-:W-:Y:S02]  /*0350*/  MOV R6, R19 ;  /* 0x0000001300067202 */ /* 0x000fe40000000f00 */
[----:B------:R-:W-:Y:S01]  /*0360*/  MOV R7, R18 ;  /* 0x0000001200077202 */ /* 0x000fe20000000f00 */
[----:B------:R-:W2:Y:S01]  /*0370*/  LDC.64 R8, c[0x4][R8] ;  /* 0x0100000008087b82 */ /* 0x000ea20000000a00 */
[----:B-1----:R-:W-:Y:S01]  /*0380*/  MOV R4, UR4 ;  /* 0x0000000400047c02 */ /* 0x002fe20008000f00 */
[----:B0-----:R-:W-:-:S07]  /*0390*/  IMAD.U32 R5, RZ, RZ, UR5 ;  /* 0x00000005ff057e24 */ /* 0x001fce000f8e00ff */
[----:B------:R-:W-:-:S07]  /*03a0*/  LEPC R20, `(.L_x_13) ;  /* 0x000000001014794e */ /* 0x000fce0000000000 */
[----:B--2---:R-:W-:Y:S05]  /*03b0*/  CALL.ABS.NOINC R8 ;  /* 0x0000000008007343 */ /* 0x004fea0003c00000 */
.L_x_13:
[----:B------:R0:W5:Y:S02]  /*03c0*/  LDG.E R7, desc[UR36][R16.64] ;  /* 0x0000002410077981 */ /* 0x000164000c1e1900 */
.L_x_12:
[----:B------:R-:W-:Y:S05]  /*03d0*/  BSYNC.RECONVERGENT B6 ;  /* 0x0000000000067941 */ /* 0x000fea0003800200 */
.L_x_11:
[----:B------:R-:W1:Y:S01]  /*03e0*/  LDC.64 R4, c[0x0][0x3a0] ;  /* 0x0000e800ff047b82 */ /* 0x000e620000000a00 */
[----:B-----5:R-:W-:-:S07]  /*03f0*/  IMAD R9, R25, R7, R26 ;  /* 0x0000000719097224 */ /* 0x020fce00078e021a */
[----:B------:R-:W2:Y:S01]  /*0400*/  LDC.64 R6, c[0x0][0x398] ;  /* 0x0000e600ff067b82 */ /* 0x000ea20000000a00 */
[----:B-1----:R-:W-:-:S07]  /*0410*/  IMAD.WIDE R8, R9, 0x4, R4 ;  /* 0x0000000409087825 */ /* 0x002fce00078e0204 */
[----:B------:R-:W1:Y:S01]  /*0420*/  LDC.64 R4, c[0x0][0x390] ;  /* 0x0000e400ff047b82 */ /* 0x000e620000000a00 */
[----:B------:R-:W3:Y:S02]  /*0430*/  LDG.E R0, desc[UR36][R8.64] ;  /* 0x0000002408007981 */ /* 0x000ee4000c1e1900 */
[----:B---3--:R-:W-:-:S13]  /*0440*/  ISETP.NE.AND P0, PT, R0, -0x1, PT ;  /* 0xffffffff0000780c */ /* 0x008fda0003f05270 */
[----:B------:R3:W-:Y:S04]  /*0450*/  @!P0 STG.E desc[UR36][R8.64], R26 ;  /* 0x0000001a08008986 */ /* 0x0007e8000c101924 */
[----:B------:R-:W4:Y:S04]  /*0460*/  @!P0 LDG.E R0, desc[UR36][R16.64] ;  /* 0x0000002410008981 */ /* 0x000f28000c1e1900 */
[----:B------:R-:W4:Y:S02]  /*0470*/  @!P0 LDG.E R3, desc[UR36][R30.64] ;  /* 0x000000241e038981 */ /* 0x000f24000c1e1900 */
[----:B----4-:R-:W-:-:S04]  /*0480*/  @!P0 IMAD R3, R25, R0, R3 ;  /* 0x0000000019038224 */ /* 0x010fc800078e0203 */
[----:B-1----:R-:W-:-:S05]  /*0490*/  @!P0 IMAD.WIDE R4, R3, 0x4, R4 ;  /* 0x0000000403048825 */ /* 0x002fca00078e0204 */
[----:B------:R1:W-:Y:S04]  /*04a0*/  @!P0 STG.E desc[UR36][R4.64], R26 ;  /* 0x0000001a04008986 */ /* 0x0003e8000c101924 */
[----:B------:R-:W3:Y:S04]  /*04b0*/  @!P0 LDG.E R0, desc[UR36][R16.64] ;  /* 0x0000002410008981 */ /* 0x000ee8000c1e1900 */
[----:B------:R-:W4:Y:S01]  /*04c0*/  @!P0 LDG.E R3, desc[UR36][R30.64] ;  /* 0x000000241e038981 */ /* 0x000f22000c1e1900 */
[CC--:B---3--:R-:W-:Y:S02]  /*04d0*/  @!P0 IMAD R9, R25.reuse, R0.reuse, R22 ;  /* 0x0000000019098224 */ /* 0x0c8fe400078e0216 */
[----:B----4-:R-:W-:-:S04]  /*04e0*/  @!P0 IMAD R3, R25, R0, R3 ;  /* 0x0000000019038224 */ /* 0x010fc800078e0203 */
[----:B--2---:R-:W-:-:S05]  /*04f0*/  @!P0 IMAD.WIDE R6, R3, 0x4, R6 ;  /* 0x0000000403068825 */ /* 0x004fca00078e0206 */
[----:B------:R1:W-:Y:S04]  /*0500*/  @!P0 STG.E desc[UR36][R6.64], R9 ;  /* 0x0000000906008986 */ /* 0x0003e8000c101924 */
[----:B------:R-:W2:Y:S02]  /*0510*/  @!P0 LDG.E R0, desc[UR36][R30.64] ;  /* 0x000000241e008981 */ /* 0x000ea4000c1e1900 */
[----:B--2---:R-:W-:-:S05]  /*0520*/  @!P0 VIADD R11, R0, 0x1 ;  /* 0x00000001000b8836 */ /* 0x004fca0000000000 */
[----:B------:R1:W-:Y:S04]  /*0530*/  @!P0 STG.E desc[UR36][R30.64], R11 ;  /* 0x0000000b1e008986 */ /* 0x0003e8000c101924 */
[----:B------:R-:W2:Y:S01]  /*0540*/  LDG.E R3, desc[UR36][R28.64] ;  /* 0x000000241c037981 */ /* 0x000ea2000c1e1900 */
[----:B------:R-:W-:-:S04]  /*0550*/  IADD3 R24, PT, PT, R24, 0x1, RZ ;  /* 0x0000000118187810 */ /* 0x000fc80007ffe0ff */
[----:B--2---:R-:W-:-:S13]  /*0560*/  ISETP.GE.AND P0, PT, R24, R3, PT ;  /* 0x000000031800720c */ /* 0x004fda0003f06270 */
[----:B-1----:R-:W-:Y:S05]  /*0570*/  @!P0 BRA `(.L_x_14) ;  /* 0xfffffffc003c8947 */ /* 0x002fea000383ffff */
.L_x_10:
[----:B------:R-:W-:Y:S05]  /*0580*/  BSYNC.RECONVERGENT B7 ;  /* 0x0000000000077941 */ /* 0x000fea0003800200 */
.L_x_9:
[----:B------:R-:W-:-:S04]  /*0590*/  IADD3 R22, PT, PT, R22, 0x1, RZ ;  /* 0x0000000116167810 */ /* 0x000fc80007ffe0ff */
[----:B------:R-:W-:-:S13]  /*05a0*/  ISETP.NE.AND P0, PT, R22, R23, PT ;  /* 0x000000171600720c */ /* 0x000fda0003f05270 */
[----:B------:R-:W-:Y:S05]  /*05b0*/  @P0 BRA `(.L_x_15) ;  /* 0xfffffff800f00947 */ /* 0x000fea000383ffff */
[----:B------:R-:W-:Y:S05]  /*05c0*/  EXIT ;  /* 0x000000000000794d */ /* 0x000fea0003800000 */
.L_x_16:
        /* <DEDUP_REMOVED lines=11> */
.L_x_25:


//--------------------- .text._Z18search_first_levelPiS_S_S_S_S_S_S_S_ --------------------------
	.section	.text._Z18search_first_levelPiS_S_S_S_S_S_S_S_,"ax",@progbits
	.align	128
        .global         _Z18search_first_levelPiS_S_S_S_S_S_S_S_
        .type           _Z18search_first_levelPiS_S_S_S_S_S_S_S_,@function
        .size           _Z18search_first_levelPiS_S_S_S_S_S_S_S_,(.L_x_26 - _Z18search_first_levelPiS_S_S_S_S_S_S_S_)
        .other          _Z18search_first_levelPiS_S_S_S_S_S_S_S_,@"STO_CUDA_ENTRY STV_DEFAULT"
_Z18search_first_levelPiS_S_S_S_S_S_S_S_:
.text._Z18search_first_levelPiS_S_S_S_S_S_S_S_:
[----:B------:R-:W-:Y:S08]  /*0000*/  LDC R1, c[0x0][0x37c] ;  /* 0x0000df00ff017b82 */ /* 0x000ff00000000800 */
[----:B------:R-:W0:Y:S01]  /*0010*/  LDC.64 R2, c[0x0][0x3a8] ;  /* 0x0000ea00ff027b82 */ /* 0x000e220000000a00 */
[----:B------:R-:W0:Y:S02]  /*0020*/  LDCU.64 UR4, c[0x0][0x358] ;  /* 0x00006b00ff0477ac */ /* 0x000e240008000a00 */
[----:B0-----:R-:W2:Y:S05]  /*0030*/  LDG.E R3, desc[UR4][R2.64] ;  /* 0x0000000402037981 */ /* 0x001eaa000c1e1900 */
[----:B------:R-:W0:Y:S01]  /*0040*/  S2UR UR6, SR_CTAID.X ;  /* 0x00000000000679c3 */ /* 0x000e220000002500 */
[----:B------:R-:W0:Y:S07]  /*0050*/  S2R R0, SR_TID.X ;  /* 0x0000000000007919 */ /* 0x000e2e0000002100 */
[----:B------:R-:W0:Y:S02]  /*0060*/  LDC R5, c[0x0][0x360] ;  /* 0x0000d800ff057b82 */ /* 0x000e240000000800 */
[----:B0-----:R-:W-:-:S05]  /*0070*/  IMAD R0, R5, UR6, R0 ;  /* 0x0000000605007c24 */ /* 0x001fca000f8e0200 */
[----:B--2---:R-:W-:-:S13]  /*0080*/  ISETP.GE.AND P0, PT, R0, R3, PT ;  /* 0x000000030000720c */ /* 0x004fda0003f06270 */
[----:B------:R-:W-:Y:S05]  /*0090*/  @P0 EXIT ;  /* 0x000000000000094d */ /* 0x000fea0003800000 */
[----:B------:R-:W0:Y:S08]  /*00a0*/  LDC.64 R2, c[0x0][0x3b0] ;  /* 0x0000ec00ff027b82 */ /* 0x000e300000000a00 */
[----:B------:R-:W1:Y:S08]  /*00b0*/  LDC.64 R4, c[0x0][0x3b8] ;  /* 0x0000ee00ff047b82 */ /* 0x000e700000000a00 */
[----:B------:R-:W2:Y:S01]  /*00c0*/  LDC.64 R6, c[0x0][0x3c0] ;  /* 0x0000f000ff067b82 */ /* 0x000ea20000000a00 */
[----:B0-----:R-:W3:Y:S01]  /*00d0*/  LDG.E R8, desc[UR4][R2.64] ;  /* 0x0000000402087981 */ /* 0x001ee2000c1e1900 */
[----:B------:R-:W-:-:S02]  /*00e0*/  HFMA2 R9, -RZ, RZ, 0, 0 ;  /* 0x00000000ff097431 */ /* 0x000fc400000001ff */
[----:B-1----:R-:W-:-:S04]  /*00f0*/  IMAD.WIDE R4, R0, 0x4, R4 ;  /* 0x0000000400047825 */ /* 0x002fc800078e0204 */
[----:B--2---:R-:W-:Y:S01]  /*0100*/  IMAD.WIDE R6, R0, 0x4, R6 ;  /* 0x0000000400067825 */ /* 0x004fe200078e0206 */
[----:B---3--:R-:W-:-:S13]  /*0110*/  ISETP.GE.AND P0, PT, R8, 0x1, PT ;  /* 0x000000010800780c */ /* 0x008fda0003f06270 */
[----:B------:R-:W-:Y:S05]  /*0120*/  @!P0 BRA `(.L_x_17) ;  /* 0x00000000009c8947 */ /* 0x000fea0003800000 */
[----:B------:R-:W-:-:S07]  /*0130*/  CS2R R8, SRZ ;  /* 0x0000000000087805 */ /* 0x000fce000001ff00 */
.L_x_18:
[----:B------:R-:W0:Y:S02]  /*0140*/  LDC.64 R10, c[0x0][0x380] ;  /* 0x0000e000ff0a7b82 */ /* 0x000e240000000a00 */
[----:B0-----:R-:W-:-:S05]  /*0150*/  IMAD.WIDE.U32 R10, R8, 0x4, R10 ;  /* 0x00000004080a7825 */ /* 0x001fca00078e000a */
[----:B------:R-:W2:Y:S02]  /*0160*/  LDG.E R13, desc[UR4][R10.64] ;  /* 0x000000040a0d7981 */ /* 0x000ea4000c1e1900 */
[----:B--2---:R-:W-:Y:S02]  /*0170*/  ISETP.NE.AND P1, PT, R13, R0, PT ;  /* 0x000000000d00720c */ /* 0x004fe40003f25270 */
[----:B------:R-:W0:Y:S11]  /*0180*/  LDC.64 R12, c[0x0][0x388] ;  /* 0x0000e200ff0c7b82 */ /* 0x000e360000000a00 */
[----:B------:R-:W1:Y:S08]  /*0190*/  @!P1 LDC.64 R14, c[0x0][0x3a8] ;  /* 0x0000ea00ff0e9b82 */ /* 0x000e700000000a00 */
[----:B------:R-:W2:Y:S01]  /*01a0*/  @!P1 LDC.64 R16, c[0x0][0x3a0] ;  /* 0x0000e800ff109b82 */ /* 0x000ea20000000a00 */
[----:B0-----:R-:W-:-:S05]  /*01b0*/  IMAD.WIDE.U32 R12, R8, 0x4, R12 ;  /* 0x00000004080c7825 */ /* 0x001fca00078e000c */
[----:B------:R-:W3:Y:S04]  /*01c0*/  @!P1 LDG.E R23, desc[UR4][R12.64] ;  /* 0x000000040c179981 */ /* 0x000ee8000c1e1900 */
[----:B-1----:R-:W3:Y:S02]  /*01d0*/  @!P1 LDG.E R18, desc[UR4][R14.64] ;  /* 0x000000040e129981 */ /* 0x002ee4000c1e1900 */
[----:B---3--:R-:W-:-:S04]  /*01e0*/  @!P1 IMAD R19, R0, R18, R23 ;  /* 0x0000001200139224 */ /* 0x008fc800078e0217 */
[----:B--2---:R-:W-:Y:S02]  /*01f0*/  @!P1 IMAD.WIDE R16, R19, 0x4, R16 ;  /* 0x0000000413109825 */ /* 0x004fe400078e0210 */
[----:B------:R-:W0:Y:S03]  /*0200*/  @!P1 LDC.64 R18, c[0x0][0x390] ;  /* 0x0000e400ff129b82 */ /* 0x000e260000000a00 */
[----:B------:R1:W-:Y:S04]  /*0210*/  @!P1 STG.E desc[UR4][R16.64], R23 ;  /* 0x0000001710009986 */ /* 0x0003e8000c101904 */
[----:B------:R-:W2:Y:S02]  /*0220*/  @!P1 LDG.E R20, desc[UR4][R14.64] ;  /* 0x000000040e149981 */ /* 0x000ea4000c1e1900 */
[----:B--2---:R-:W-:-:S04]  /*0230*/  @!P1 IMAD R21, R0, R20, R9 ;  /* 0x0000001400159224 */ /* 0x004fc800078e0209 */
[----:B0-----:R-:W-:-:S05]  /*0240*/  @!P1 IMAD.WIDE R18, R21, 0x4, R18 ;  /* 0x0000000415129825 */ /* 0x001fca00078e0212 */
[----:B------:R0:W-:Y:S04]  /*0250*/  @!P1 STG.E desc[UR4][R18.64], R23 ;  /* 0x0000001712009986 */ /* 0x0001e8000c101904 */
[----:B------:R-:W2:Y:S02]  /*0260*/  LDG.E R13, desc[UR4][R12.64] ;  /* 0x000000040c0d7981 */ /* 0x000ea4000c1e1900 */
[----:B--2---:R-:W-:-:S13]  /*0270*/  ISETP.NE.AND P0, PT, R13, R0, PT ;  /* 0x000000000d00720c */ /* 0x004fda0003f05270 */
[----:B------:R-:W2:Y:S01]  /*0280*/  @!P0 LDC.64 R20, c[0x0][0x3a8] ;  /* 0x0000ea00ff148b82 */ /* 0x000ea20000000a00 */
[----:B------:R-:W3:Y:S07]  /*0290*/  @!P0 LDG.E R11, desc[UR4][R10.64] ;  /* 0x000000040a0b8981 */ /* 0x000eee000c1e1900 */
[----:B-1----:R-:W1:Y:S01]  /*02a0*/  @!P0 LDC.64 R16, c[0x0][0x3a0] ;  /* 0x0000e800ff108b82 */ /* 0x002e620000000a00 */
[----:B--2---:R-:W3:Y:S02]  /*02b0*/  @!P0 LDG.E R22, desc[UR4][R20.64] ;  /* 0x0000000414168981 */ /* 0x004ee4000c1e1900 */
[----:B---3--:R-:W-:-:S04]  /*02c0*/  @!P0 IMAD R15, R0, R22, R11 ;  /* 0x00000016000f8224 */ /* 0x008fc800078e020b */
[----:B-1----:R-:W-:Y:S02]  /*02d0*/  @!P0 IMAD.WIDE R14, R15, 0x4, R16 ;  /* 0x000000040f0e8825 */ /* 0x002fe400078e0210 */
[----:B------:R-:W1:Y:S03]  /*02e0*/  @!P0 LDC.64 R16, c[0x0][0x390] ;  /* 0x0000e400ff108b82 */ /* 0x000e660000000a00 */
[----:B------:R0:W-:Y:S04]  /*02f0*/  @!P0 STG.E desc[UR4][R14.64], R11 ;  /* 0x0000000b0e008986 */ /* 0x0001e8000c101904 */
[----:B------:R-:W2:Y:S01]  /*0300*/  @!P0 LDG.E R22, desc[UR4][R20.64] ;  /* 0x0000000414168981 */ /* 0x000ea2000c1e1900 */
[----:B------:R-:W-:-:S05]  /*0310*/  @!P1 IADD3 R9, PT, PT, R9, 0x1, RZ ;  /* 0x0000000109099810 */ /* 0x000fca0007ffe0ff */
[----:B--2---:R-:W-:-:S04]  /*0320*/  @!P0 IMAD R13, R0, R22, R9 ;  /* 0x00000016000d8224 */ /* 0x004fc800078e0209 */
[----:B-1----:R-:W-:-:S05]  /*0330*/  @!P0 IMAD.WIDE R12, R13, 0x4, R16 ;  /* 0x000000040d0c8825 */ /* 0x002fca00078e0210 */
[----:B------:R0:W-:Y:S04]  /*0340*/  @!P0 STG.E desc[UR4][R12.64], R11 ;  /* 0x0000000b0c008986 */ /* 0x0001e8000c101904 */
[----:B------:R-:W2:Y:S01]  /*0350*/  LDG.E R17, desc[UR4][R2.64] ;  /* 0x0000000402117981 */ /* 0x000ea2000c1e1900 */
[----:B------:R-:W-:Y:S02]  /*0360*/  IADD3 R8, PT, PT, R8, 0x1, RZ ;  /* 0x0000000108087810 */ /* 0x000fe40007ffe0ff */
[----:B------:R-:W-:Y:S02]  /*0370*/  @!P0 IADD3 R9, PT, PT, R9, 0x1, RZ ;  /* 0x0000000109098810 */ /* 0x000fe40007ffe0ff */
[----:B--2---:R-:W-:-:S13]  /*0380*/  ISETP.GE.AND P1, PT, R8, R17, PT ;  /* 0x000000110800720c */ /* 0x004fda0003f26270 */
[----:B0-----:R-:W-:Y:S05]  /*0390*/  @!P1 BRA `(.L_x_18) ;  /* 0xfffffffc00689947 */ /* 0x001fea000383ffff */
.L_x_17:
[----:B------:R-:W-:Y:S04]  /*03a0*/  STG.E desc[UR4][R4.64], R9 ;  /* 0x0000000904007986 */ /* 0x000fe8000c101904 */
[----:B------:R-:W-:Y:S01]  /*03b0*/  STG.E desc[UR4][R6.64], R9 ;  /* 0x0000000906007986 */ /* 0x000fe2000c101904 */
[----:B------:R-:W-:Y:S05]  /*03c0*/  EXIT ;  /* 0x000000000000794d */ /* 0x000fea0003800000 */
.L_x_19:
        /* <DEDUP_REMOVED lines=11> */
.L_x_26:


//--------------------- .nv.global.init           --------------------------
	.section	.nv.global.init,"aw",@progbits
.nv.global.init:
	.type		$str,@object
	.size		$str,(.L_43 - $str)
$str:
        /*0000*/ 	.byte	0x66, 0x72, 0x69, 0x65, 0x6e, 0x64, 0x5f, 0x74, 0x3a, 0x20, 0x25, 0x64, 0x20, 0x6e, 0x75, 0x6d
        /*0010*/ 	.byte	0x5f, 0x66, 0x72, 0x69, 0x65, 0x6e, 0x64, 0x3a, 0x20, 0x25, 0x64, 0x0a, 0x00
.L_43:


//--------------------- .nv.shared.reserved.0     --------------------------
	.section	.nv.shared.reserved.0,"aw",@nobits
	.weak		__nv_reservedSMEM_offset_0_alias
	.size		__nv_reservedSMEM_offset_0_alias, 0, 64
	.other		__nv_reservedSMEM_offset_0_alias,@"STO_CUDA_RESERVED_SHARED STV_DEFAULT"
__nv_reservedSMEM_offset_0_alias:
	.zero		0
	.zero		64


//--------------------- .nv.global                --------------------------
	.section	.nv.global,"aw",@nobits
.nv.global:
	.type		_ZN34_INTERNAL_38164623_4_k_cu_d0b145b96thrust24THRUST_300001_SM_1000_NS3seqE,@object
	.size		_ZN34_INTERNAL_38164623_4_k_cu_d0b145b96thrust24THRUST_300001_SM_1000_NS3seqE,(_ZN34_INTERNAL_38164623_4_k_cu_d0b145b94cuda3std3__48in_placeE - _ZN34_INTERNAL_38164623_4_k_cu_d0b145b96thrust24THRUST_300001_SM_1000_NS3seqE)
_ZN34_INTERNAL_38164623_4_k_cu_d0b145b96thrust24THRUST_300001_SM_1000_NS3seqE:
	.zero		1
	.type		_ZN34_INTERNAL_38164623_4_k_cu_d0b145b94cuda3std3__48in_placeE,@object
	.size		_ZN34_INTERNAL_38164623_4_k_cu_d0b145b94cuda3std3__48in_placeE,(_ZN34_INTERNAL_38164623_4_k_cu_d0b145b94cuda3std6ranges3__45__cpo4sizeE - _ZN34_INTERNAL_38164623_4_k_cu_d0b145b94cuda3std3__48in_placeE)
_ZN34_INTERNAL_38164623_4_k_cu_d0b145b94cuda3std3__48in_placeE:
	.zero		1
	.type		_ZN34_INTERNAL_38164623_4_k_cu_d0b145b94cuda3std6ranges3__45__cpo4sizeE,@object
	.size		_ZN34_INTERNAL_38164623_4_k_cu_d0b145b94cuda3std6ranges3__45__cpo4sizeE,(_ZN34_INTERNAL_38164623_4_k_cu_d0b145b96thrust24THRUST_300001_SM_1000_NS12placeholders2_3E - _ZN34_INTERNAL_38164623_4_k_cu_d0b145b94cuda3std6ranges3__45__cpo4sizeE)
_ZN34_INTERNAL_38164623_4_k_cu_d0b145b94cuda3std6ranges3__45__cpo4sizeE:
	.zero		1
	.type		_ZN34_INTERNAL_38164623_4_k_cu_d0b145b96thrust24THRUST_300001_SM_1000_NS12placeholders2_3E,@object
	.size		_ZN34_INTERNAL_38164623_4_k_cu_d0b145b96thrust24THRUST_300001_SM_1000_NS12placeholders2_3E,(_ZN34_INTERNAL_38164623_4_k_cu_d0b145b94cuda3std3__45__cpo6cbeginE - _ZN34_INTERNAL_38164623_4_k_cu_d0b145b96thrust24THRUST_300001_SM_1000_NS12placeholders2_3E)
_ZN34_INTERNAL_38164623_4_k_cu_d0b145b96thrust24THRUST_300001_SM_1000_NS12placeholders2_3E:
	.zero		1
	.type		_ZN34_INTERNAL_38164623_4_k_cu_d0b145b94cuda3std3__45__cpo6cbeginE,@object
	.size		_ZN34_INTERNAL_38164623_4_k_cu_d0b145b94cuda3std3__45__cpo6cbeginE,(_ZN34_INTERNAL_38164623_4_k_cu_d0b145b94cuda3std6ranges3__45__cpo6cbeginE - _ZN34_INTERNAL_38164623_4_k_cu_d0b145b94cuda3std3__45__cpo6cbeginE)
_ZN34_INTERNAL_38164623_4_k_cu_d0b145b94cuda3std3__45__cpo6cbeginE:
	.zero		1
	.type		_ZN34_INTERNAL_38164623_4_k_cu_d0b145b94cuda3std6ranges3__45__cpo6cbeginE,@object
	.size		_ZN34_INTERNAL_38164623_4_k_cu_d0b145b94cuda3std6ranges3__45__cpo6cbeginE,(_ZN34_INTERNAL_38164623_4_k_cu_d0b145b96thrust24THRUST_300001_SM_1000_NS12placeholders2_7E - _ZN34_INTERNAL_38164623_4_k_cu_d0b145b94cuda3std6ranges3__45__cpo6cbeginE)
_ZN34_INTERNAL_38164623_4_k_cu_d0b145b94cuda3std6ranges3__45__cpo6cbeginE:
	.zero		1
	.type		_ZN34_INTERNAL_38164623_4_k_cu_d0b145b96thrust24THRUST_300001_SM_1000_NS12placeholders2_7E,@object
	.size		_ZN34_INTERNAL_38164623_4_k_cu_d0b145b96thrust24THRUST_300001_SM_1000_NS12placeholders2_7E,(_ZN34_INTERNAL_38164623_4_k_cu_d0b145b94cuda3std3__45__cpo7crbeginE - _ZN34_INTERNAL_38164623_4_k_cu_d0b145b96thrust24THRUST_300001_SM_1000_NS12placeholders2_7E)
_ZN34_INTERNAL_38164623_4_k_cu_d0b145b96thrust24THRUST_300001_SM_1000_NS12placeholders2_7E:
	.zero		1
	.type		_ZN34_INTERNAL_38164623_4_k_cu_d0b145b94cuda3std3__45__cpo7crbeginE,@object
	.size		_ZN34_INTERNAL_38164623_4_k_cu_d0b145b94cuda3std3__45__cpo7crbeginE,(_ZN34_INTERNAL_38164623_4_k_cu_d0b145b94cuda3std6ranges3__45__cpo4nextE - _ZN34_INTERNAL_38164623_4_k_cu_d0b145b94cuda3std3__45__cpo7crbeginE)
_ZN34_INTERNAL_38164623_4_k_cu_d0b145b94cuda3std3__45__cpo7crbeginE:
	.zero		1
	.type		_ZN34_INTERNAL_38164623_4_k_cu_d0b145b94cuda3std6ranges3__45__cpo4nextE,@object
	.size		_ZN34_INTERNAL_38164623_4_k_cu_d0b145b94cuda3std6ranges3__45__cpo4nextE,(_ZN34_INTERNAL_38164623_4_k_cu_d0b145b94cuda3std6ranges3__45__cpo4swapE - _ZN34_INTERNAL_38164623_4_k_cu_d0b145b94cuda3std6ranges3__45__cpo4nextE)
_ZN34_INTERNAL_38164623_4_k_cu_d0b145b94cuda3std6ranges3__45__cpo4nextE:
	.zero		1
	.type		_ZN34_INTERNAL_38164623_4_k_cu_d0b145b94cuda3std6ranges3__45__cpo4swapE,@object
	.size		_ZN34_INTERNAL_38164623_4_k_cu_d0b145b94cuda3std6ranges3__45__cpo4swapE,(_ZN34_INTERNAL_38164623_4_k_cu_d0b145b96thrust24THRUST_300001_SM_1000_NS8cuda_cub10par_nosyncE - _ZN34_INTERNAL_38164623_4_k_cu_d0b145b94cuda3std6ranges3__45__cpo4swapE)
_ZN34_INTERNAL_38164623_4_k_cu_d0b145b94cuda3std6ranges3__45__cpo4swapE:
	.zero		1
	.type		_ZN34_INTERNAL_38164623_4_k_cu_d0b145b96thrust24THRUST_300001_SM_1000_NS8cuda_cub10par_nosyncE,@object
	.size		_ZN34_INTERNAL_38164623_4_k_cu_d0b145b96thrust24THRUST_300001_SM_1000_NS8cuda_cub10par_nosyncE,(_ZN34_INTERNAL_38164623_4_k_cu_d0b145b96thrust24THRUST_300001_SM_1000_NS12placeholders2_9E - _ZN34_INTERNAL_38164623_4_k_cu_d0b145b96thrust24THRUST_300001_SM_1000_NS8cuda_cub10par_nosyncE)
_ZN34_INTERNAL_38164623_4_k_cu_d0b145b96thrust24THRUST_300001_SM_1000_NS8cuda_cub10par_nosyncE:
	.zero		1
	.type		_ZN34_INTERNAL_38164623_4_k_cu_d0b145b96thrust24THRUST_300001_SM_1000_NS12placeholders2_9E,@object
	.size		_ZN34_INTERNAL_38164623_4_k_cu_d0b145b96thrust24THRUST_300001_SM_1000_NS12placeholders2_9E,(_ZN34_INTERNAL_38164623_4_k_cu_d0b145b94cuda3std3__436_GLOBAL__N__38164623_4_k_cu_d0b145b96ignoreE - _ZN34_INTERNAL_38164623_4_k_cu_d0b145b96thrust24THRUST_300001_SM_1000_NS12placeholders2_9E)
_ZN34_INTERNAL_38164623_4_k_cu_d0b145b96thrust24THRUST_300001_SM_1000_NS12placeholders2_9E:
	.zero		1
	.type		_ZN34_INTERNAL_38164623_4_k_cu_d0b145b94cuda3std3__436_GLOBAL__N__38164623_4_k_cu_d0b145b96ignoreE,@object
	.size		_ZN34_INTERNAL_38164623_4_k_cu_d0b145b94cuda3std3__436_GLOBAL__N__38164623_4_k_cu_d0b145b96ignoreE,(_ZN34_INTERNAL_38164623_4_k_cu_d0b145b94cuda3std6ranges3__45__cpo4dataE - _ZN34_INTERNAL_38164623_4_k_cu_d0b145b94cuda3std3__436_GLOBAL__N__38164623_4_k_cu_d0b145b96ignoreE)
_ZN34_INTERNAL_38164623_4_k_cu_d0b145b94cuda3std3__436_GLOBAL__N__38164623_4_k_cu_d0b145b96ignoreE:
	.zero		1
	.type		_ZN34_INTERNAL_38164623_4_k_cu_d0b145b94cuda3std6ranges3__45__cpo4dataE,@object
	.size		_ZN34_INTERNAL_38164623_4_k_cu_d0b145b94cuda3std6ranges3__45__cpo4dataE,(_ZN34_INTERNAL_38164623_4_k_cu_d0b145b96thrust24THRUST_300001_SM_1000_NS12placeholders2_1E - _ZN34_INTERNAL_38164623_4_k_cu_d0b145b94cuda3std6ranges3__45__cpo4dataE)
_ZN34_INTERNAL_38164623_4_k_cu_d0b145b94cuda3std6ranges3__45__cpo4dataE:
	.zero		1
	.type		_ZN34_INTERNAL_38164623_4_k_cu_d0b145b96thrust24THRUST_300001_SM_1000_NS12placeholders2_1E,@object
	.size		_ZN34_INTERNAL_38164623_4_k_cu_d0b145b96thrust24THRUST_300001_SM_1000_NS12placeholders2_1E,(_ZN34_INTERNAL_38164623_4_k_cu_d0b145b94cuda3std3__45__cpo5beginE - _ZN34_INTERNAL_38164623_4_k_cu_d0b145b96thrust24THRUST_300001_SM_1000_NS12placeholders2_1E)
_ZN34_INTERNAL_38164623_4_k_cu_d0b145b96thrust24THRUST_300001_SM_1000_NS12placeholders2_1E:
	.zero		1
	.type		_ZN34_INTERNAL_38164623_4_k_cu_d0b145b94cuda3std3__45__cpo5beginE,@object
	.size		_ZN34_INTERNAL_38164623_4_k_cu_d0b145b94cuda3std3__45__cpo5beginE,(_ZN34_INTERNAL_38164623_4_k_cu_d0b145b94cuda3std6ranges3__45__cpo5beginE - _ZN34_INTERNAL_38164623_4_k_cu_d0b145b94cuda3std3__45__cpo5beginE)
_ZN34_INTERNAL_38164623_4_k_cu_d0b145b94cuda3std3__45__cpo5beginE:
	.zero		1
	.type		_ZN34_INTERNAL_38164623_4_k_cu_d0b145b94cuda3std6ranges3__45__cpo5beginE,@object
	.size		_ZN34_INTERNAL_38164623_4_k_cu_d0b145b94cuda3std6ranges3__45__cpo5beginE,(_ZN34_INTERNAL_38164623_4_k_cu_d0b145b96thrust24THRUST_300001_SM_1000_NS12placeholders2_5E - _ZN34_INTERNAL_38164623_4_k_cu_d0b145b94cuda3std6ranges3__45__cpo5beginE)
_ZN34_INTERNAL_38164623_4_k_cu_d0b145b94cuda3std6ranges3__45__cpo5beginE:
	.zero		1
	.type		_ZN34_INTERNAL_38164623_4_k_cu_d0b145b96thrust24THRUST_300001_SM_1000_NS12placeholders2_5E,@object
	.size		_ZN34_INTERNAL_38164623_4_k_cu_d0b145b96thrust24THRUST_300001_SM_1000_NS12placeholders2_5E,(_ZN34_INTERNAL_38164623_4_k_cu_d0b145b94cuda3std3__45__cpo6rbeginE - _ZN34_INTERNAL_38164623_4_k_cu_d0b145b96thrust24THRUST_300001_SM_1000_NS12placeholders2_5E)
_ZN34_INTERNAL_38164623_4_k_cu_d0b145b96thrust24THRUST_300001_SM_1000_NS12placeholders2_5E:
	.zero		1
	.type		_ZN34_INTERNAL_38164623_4_k_cu_d0b145b94cuda3std3__45__cpo6rbeginE,@object
	.size		_ZN34_INTERNAL_38164623_4_k_cu_d0b145b94cuda3std3__45__cpo6rbeginE,(_ZN34_INTERNAL_38164623_4_k_cu_d0b145b94cuda3std6ranges3__45__cpo7advanceE - _ZN34_INTERNAL_38164623_4_k_cu_d0b145b94cuda3std3__45__cpo6rbeginE)
_ZN34_INTERNAL_38164623_4_k_cu_d0b145b94cuda3std3__45__cpo6rbeginE:
	.zero		1
	.type		_ZN34_INTERNAL_38164623_4_k_cu_d0b145b94cuda3std6ranges3__45__cpo7advanceE,@object
	.size		_ZN34_INTERNAL_38164623_4_k_cu_d0b145b94cuda3std6ranges3__45__cpo7advanceE,(_ZN34_INTERNAL_38164623_4_k_cu_d0b145b94cuda3std3__47nulloptE - _ZN34_INTERNAL_38164623_4_k_cu_d0b145b94cuda3std6ranges3__45__cpo7advanceE)
_ZN34_INTERNAL_38164623_4_k_cu_d0b145b94cuda3std6ranges3__45__cpo7advanceE:
	.zero		1
	.type		_ZN34_INTERNAL_38164623_4_k_cu_d0b145b94cuda3std3__47nulloptE,@object
	.size		_ZN34_INTERNAL_38164623_4_k_cu_d0b145b94cuda3std3__47nulloptE,(_ZN34_INTERNAL_38164623_4_k_cu_d0b145b94cuda3std6ranges3__45__cpo8distanceE - _ZN34_INTERNAL_38164623_4_k_cu_d0b145b94cuda3std3__47nulloptE)
_ZN34_INTERNAL_38164623_4_k_cu_d0b145b94cuda3std3__47nulloptE:
	.zero		1
	.type		_ZN34_INTERNAL_38164623_4_k_cu_d0b145b94cuda3std6ranges3__45__cpo8distanceE,@object
	.size		_ZN34_INTERNAL_38164623_4_k_cu_d0b145b94cuda3std6ranges3__45__cpo8distanceE,(_ZN34_INTERNAL_38164623_4_k_cu_d0b145b96thrust24THRUST_300001_SM_1000_NS12placeholders3_10E - _ZN34_INTERNAL_38164623_4_k_cu_d0b145b94cuda3std6ranges3__45__cpo8distanceE)
_ZN34_INTERNAL_38164623_4_k_cu_d0b145b94cuda3std6ranges3__45__cpo8distanceE:
	.zero		1
	.type		_ZN34_INTERNAL_38164623_4_k_cu_d0b145b96thrust24THRUST_300001_SM_1000_NS12placeholders3_10E,@object
	.size		_ZN34_INTERNAL_38164623_4_k_cu_d0b145b96thrust24THRUST_300001_SM_1000_NS12placeholders3_10E,(_ZN34_INTERNAL_38164623_4_k_cu_d0b145b94cuda3std3__419piecewise_constructE - _ZN34_INTERNAL_38164623_4_k_cu_d0b145b96thrust24THRUST_300001_SM_1000_NS12placeholders3_10E)
_ZN34_INTERNAL_38164623_4_k_cu_d0b145b96thrust24THRUST_300001_SM_1000_NS12placeholders3_10E:
	.zero		1
	.type		_ZN34_INTERNAL_38164623_4_k_cu_d0b145b94cuda3std3__419piecewise_constructE,@object
	.size		_ZN34_INTERNAL_38164623_4_k_cu_d0b145b94cuda3std3__419piecewise_constructE,(_ZN34_INTERNAL_38164623_4_k_cu_d0b145b94cuda3std6ranges3__45__cpo5cdataE - _ZN34_INTERNAL_38164623_4_k_cu_d0b145b94cuda3std3__419piecewise_constructE)
_ZN34_INTERNAL_38164623_4_k_cu_d0b145b94cuda3std3__419piecewise_constructE:
	.zero		1
	.type		_ZN34_INTERNAL_38164623_4_k_cu_d0b145b94cuda3std6ranges3__45__cpo5cdataE,@object
	.size		_ZN34_INTERNAL_38164623_4_k_cu_d0b145b94cuda3std6ranges3__45__cpo5cdataE,(_ZN34_INTERNAL_38164623_4_k_cu_d0b145b96thrust24THRUST_300001_SM_1000_NS12placeholders2_2E - _ZN34_INTERNAL_38164623_4_k_cu_d0b145b94cuda3std6ranges3__45__cpo5cdataE)
_ZN34_INTERNAL_38164623_4_k_cu_d0b145b94cuda3std6ranges3__45__cpo5cdataE:
	.zero		1
	.type		_ZN34_INTERNAL_38164623_4_k_cu_d0b145b96thrust24THRUST_300001_SM_1000_NS12placeholders2_2E,@object
	.size		_ZN34_INTERNAL_38164623_4_k_cu_d0b145b96thrust24THRUST_300001_SM_1000_NS12placeholders2_2E,(_ZN34_INTERNAL_38164623_4_k_cu_d0b145b94cuda3std3__45__cpo3endE - _ZN34_INTERNAL_38164623_4_k_cu_d0b145b96thrust24THRUST_300001_SM_1000_NS12placeholders2_2E)
_ZN34_INTERNAL_38164623_4_k_cu_d0b145b96thrust24THRUST_300001_SM_1000_NS12placeholders2_2E:
	.zero		1
	.type		_ZN34_INTERNAL_38164623_4_k_cu_d0b145b94cuda3std3__45__cpo3endE,@object
	.size		_ZN34_INTERNAL_38164623_4_k_cu_d0b145b94cuda3std3__45__cpo3endE,(_ZN34_INTERNAL_38164623_4_k_cu_d0b145b94cuda3std6ranges3__45__cpo3endE - _ZN34_INTERNAL_38164623_4_k_cu_d0b145b94cuda3std3__45__cpo3endE)
_ZN34_INTERNAL_38164623_4_k_cu_d0b145b94cuda3std3__45__cpo3endE:
	.zero		1
	.type		_ZN34_INTERNAL_38164623_4_k_cu_d0b145b94cuda3std6ranges3__45__cpo3endE,@object
	.size		_ZN34_INTERNAL_38164623_4_k_cu_d0b145b94cuda3std6ranges3__45__cpo3endE,(_ZN34_INTERNAL_38164623_4_k_cu_d0b145b96thrust24THRUST_300001_SM_1000_NS12placeholders2_6E - _ZN34_INTERNAL_38164623_4_k_cu_d0b145b94cuda3std6ranges3__45__cpo3endE)
_ZN34_INTERNAL_38164623_4_k_cu_d0b145b94cuda3std6ranges3__45__cpo3endE:
	.zero		1
	.type		_ZN34_INTERNAL_38164623_4_k_cu_d0b145b96thrust24THRUST_300001_SM_1000_NS12placeholders2_6E,@object
	.size		_ZN34_INTERNAL_38164623_4_k_cu_d0b145b96thrust24THRUST_300001_SM_1000_NS12placeholders2_6E,(_ZN34_INTERNAL_38164623_4_k_cu_d0b145b94cuda3std3__45__cpo4rendE - _ZN34_INTERNAL_38164623_4_k_cu_d0b145b96thrust24THRUST_300001_SM_1000_NS12placeholders2_6E)
_ZN34_INTERNAL_38164623_4_k_cu_d0b145b96thrust24THRUST_300001_SM_1000_NS12placeholders2_6E:
	.zero		1
	.type		_ZN34_INTERNAL_38164623_4_k_cu_d0b145b94cuda3std3__45__cpo4rendE,@object
	.size		_ZN34_INTERNAL_38164623_4_k_cu_d0b145b94cuda3std3__45__cpo4rendE,(_ZN34_INTERNAL_38164623_4_k_cu_d0b145b94cuda3std6ranges3__45__cpo9iter_swapE - _ZN34_INTERNAL_38164623_4_k_cu_d0b145b94cuda3std3__45__cpo4rendE)
_ZN34_INTERNAL_38164623_4_k_cu_d0b145b94cuda3std3__45__cpo4rendE:
	.zero		1
	.type		_ZN34_INTERNAL_38164623_4_k_cu_d0b145b94cuda3std6ranges3__45__cpo9iter_swapE,@object
	.size		_ZN34_INTERNAL_38164623_4_k_cu_d0b145b94cuda3std6ranges3__45__cpo9iter_swapE,(_ZN34_INTERNAL_38164623_4_k_cu_d0b145b94cuda3std3__48unexpectE - _ZN34_INTERNAL_38164623_4_k_cu_d0b145b94cuda3std6ranges3__45__cpo9iter_swapE)
_ZN34_INTERNAL_38164623_4_k_cu_d0b145b94cuda3std6ranges3__45__cpo9iter_swapE:
	.zero		1
	.type		_ZN34_INTERNAL_38164623_4_k_cu_d0b145b94cuda3std3__48unexpectE,@object
	.size		_ZN34_INTERNAL_38164623_4_k_cu_d0b145b94cuda3std3__48unexpectE,(_ZN34_INTERNAL_38164623_4_k_cu_d0b145b96thrust24THRUST_300001_SM_1000_NS8cuda_cub3parE - _ZN34_INTERNAL_38164623_4_k_cu_d0b145b94cuda3std3__48unexpectE)
_ZN34_INTERNAL_38164623_4_k_cu_d0b145b94cuda3std3__48unexpectE:
	.zero		1
	.type		_ZN34_INTERNAL_38164623_4_k_cu_d0b145b96thrust24THRUST_300001_SM_1000_NS8cuda_cub3parE,@object
	.size		_ZN34_INTERNAL_38164623_4_k_cu_d0b145b96thrust24THRUST_300001_SM_1000_NS8cuda_cub3parE,(_ZN34_INTERNAL_38164623_4_k_cu_d0b145b96thrust24THRUST_300001_SM_1000_NS12placeholders2_4E - _ZN34_INTERNAL_38164623_4_k_cu_d0b145b96thrust24THRUST_300001_SM_1000_NS8cuda_cub3parE)
_ZN34_INTERNAL_38164623_4_k_cu_d0b145b96thrust24THRUST_300001_SM_1000_NS8cuda_cub3parE:
	.zero		1
	.type		_ZN34_INTERNAL_38164623_4_k_cu_d0b145b96thrust24THRUST_300001_SM_1000_NS12placeholders2_4E,@object
	.size		_ZN34_INTERNAL_38164623_4_k_cu_d0b145b96thrust24THRUST_300001_SM_1000_NS12placeholders2_4E,(_ZN34_INTERNAL_38164623_4_k_cu_d0b145b94cuda3std3__45__cpo4cendE - _ZN34_INTERNAL_38164623_4_k_cu_d0b145b96thrust24THRUST_300001_SM_1000_NS12placeholders2_4E)
_ZN34_INTERNAL_38164623_4_k_cu_d0b145b96thrust24THRUST_300001_SM_1000_NS12placeholders2_4E:
	.zero		1
	.type		_ZN34_INTERNAL_38164623_4_k_cu_d0b145b94cuda3std3__45__cpo4cendE,@object
	.size		_ZN34_INTERNAL_38164623_4_k_cu_d0b145b94cuda3std3__45__cpo4cendE,(_ZN34_INTERNAL_38164623_4_k_cu_d0b145b94cuda3std6ranges3__45__cpo4cendE - _ZN34_INTERNAL_38164623_4_k_cu_d0b145b94cuda3std3__45__cpo4cendE)
_ZN34_INTERNAL_38164623_4_k_cu_d0b145b94cuda3std3__45__cpo4cendE:
	.zero		1
	.type		_ZN34_INTERNAL_38164623_4_k_cu_d0b145b94cuda3std6ranges3__45__cpo4cendE,@object
	.size		_ZN34_INTERNAL_38164623_4_k_cu_d0b145b94cuda3std6ranges3__45__cpo4cendE,(_ZN34_INTERNAL_38164623_4_k_cu_d0b145b94cuda3std3__420unreachable_sentinelE - _ZN34_INTERNAL_38164623_4_k_cu_d0b145b94cuda3std6ranges3__45__cpo4cendE)
_ZN34_INTERNAL_38164623_4_k_cu_d0b145b94cuda3std6ranges3__45__cpo4cendE:
	.zero		1
	.type		_ZN34_INTERNAL_38164623_4_k_cu_d0b145b94cuda3std3__420unreachable_sentinelE,@object
	.size		_ZN34_INTERNAL_38164623_4_k_cu_d0b145b94cuda3std3__420unreachable_sentinelE,(_ZN34_INTERNAL_38164623_4_k_cu_d0b145b94cuda3std6ranges3__45__cpo5ssizeE - _ZN34_INTERNAL_38164623_4_k_cu_d0b145b94cuda3std3__420unreachable_sentinelE)
_ZN34_INTERNAL_38164623_4_k_cu_d0b145b94cuda3std3__420unreachable_sentinelE:
	.zero		1
	.type		_ZN34_INTERNAL_38164623_4_k_cu_d0b145b94cuda3std6ranges3__45__cpo5ssizeE,@object
	.size		_ZN34_INTERNAL_38164623_4_k_cu_d0b145b94cuda3std6ranges3__45__cpo5ssizeE,(_ZN34_INTERNAL_38164623_4_k_cu_d0b145b96thrust24THRUST_300001_SM_1000_NS12placeholders2_8E - _ZN34_INTERNAL_38164623_4_k_cu_d0b145b94cuda3std6ranges3__45__cpo5ssizeE)
_ZN34_INTERNAL_38164623_4_k_cu_d0b145b94cuda3std6ranges3__45__cpo5ssizeE:
	.zero		1
	.type		_ZN34_INTERNAL_38164623_4_k_cu_d0b145b96thrust24THRUST_300001_SM_1000_NS12placeholders2_8E,@object
	.size		_ZN34_INTERNAL_38164623_4_k_cu_d0b145b96thrust24THRUST_300001_SM_1000_NS12placeholders2_8E,(_ZN34_INTERNAL_38164623_4_k_cu_d0b145b94cuda3std3__45__cpo5crendE - _ZN34_INTERNAL_38164623_4_k_cu_d0b145b96thrust24THRUST_300001_SM_1000_NS12placeholders2_8E)
_ZN34_INTERNAL_38164623_4_k_cu_d0b145b96thrust24THRUST_300001_SM_1000_NS12placeholders2_8E:
	.zero		1
	.type		_ZN34_INTERNAL_38164623_4_k_cu_d0b145b94cuda3std3__45__cpo5crendE,@object
	.size		_ZN34_INTERNAL_38164623_4_k_cu_d0b145b94cuda3std3__45__cpo5crendE,(_ZN34_INTERNAL_38164623_4_k_cu_d0b145b94cuda3std6ranges3__45__cpo4prevE - _ZN34_INTERNAL_38164623_4_k_cu_d0b145b94cuda3std3__45__cpo5crendE)
_ZN34_INTERNAL_38164623_4_k_cu_d0b145b94cuda3std3__45__cpo5crendE:
	.zero		1
	.type		_ZN34_INTERNAL_38164623_4_k_cu_d0b145b94cuda3std6ranges3__45__cpo4prevE,@object
	.size		_ZN34_INTERNAL_38164623_4_k_cu_d0b145b94cuda3std6ranges3__45__cpo4prevE,(_ZN34_INTERNAL_38164623_4_k_cu_d0b145b94cuda3std6ranges3__45__cpo9iter_moveE - _ZN34_INTERNAL_38164623_4_k_cu_d0b145b94cuda3std6ranges3__45__cpo4prevE)
_ZN34_INTERNAL_38164623_4_k_cu_d0b145b94cuda3std6ranges3__45__cpo4prevE:
	.zero		1
	.type		_ZN34_INTERNAL_38164623_4_k_cu_d0b145b94cuda3std6ranges3__45__cpo9iter_moveE,@object
	.size		_ZN34_INTERNAL_38164623_4_k_cu_d0b145b94cuda3std6ranges3__45__cpo9iter_moveE,(_ZN34_INTERNAL_38164623_4_k_cu_d0b145b96thrust24THRUST_300001_SM_1000_NS6system6detail10sequential3seqE - _ZN34_INTERNAL_38164623_4_k_cu_d0b145b94cuda3std6ranges3__45__cpo9iter_moveE)
_ZN34_INTERNAL_38164623_4_k_cu_d0b145b94cuda3std6ranges3__45__cpo9iter_moveE:
	.zero		1
	.type		_ZN34_INTERNAL_38164623_4_k_cu_d0b145b96thrust24THRUST_300001_SM_1000_NS6system6detail10sequential3seqE,@object
	.size		_ZN34_INTERNAL_38164623_4_k_cu_d0b145b96thrust24THRUST_300001_SM_1000_NS6system6detail10sequential3seqE,(.L_31 - _ZN34_INTERNAL_38164623_4_k_cu_d0b145b96thrust24THRUST_300001_SM_1000_NS6system6detail10sequential3seqE)
_ZN34_INTERNAL_38164623_4_k_cu_d0b145b96thrust24THRUST_300001_SM_1000_NS6system6detail10sequential3seqE:
	.zero		1
.L_31:


//--------------------- .nv.constant0._ZN3cub18CUB_300001_SM_10006detail8for_each13static_kernelINS2_12policy_hub_t12policy_500_tElN6thrust24THRUST_300001_SM_1000_NS8cuda_cub6__fill7functorINS7_6detail15normal_iteratorINS7_10device_ptrIiEEEEiEEEEvT0_T1_ --------------------------
	.section	.nv.constant0._ZN3cub18CUB_300001_SM_10006detail8for_each13static_kernelINS2_12policy_hub_t12policy_500_tElN6thrust24THRUST_300001_SM_1000_NS8cuda_cub6__fill7functorINS7_6detail15normal_iteratorINS7_10device_ptrIiEEEEiEEEEvT0_T1_,"a",@progbits
	.sectionflags	@""
	.align	4
.nv.constant0._ZN3cub18CUB_300001_SM_10006detail8for_each13static_kernelINS2_12policy_hub_t12policy_500_tElN6thrust24THRUST_300001_SM_1000_NS8cuda_cub6__fill7functorINS7_6detail15normal_iteratorINS7_10device_ptrIiEEEEiEEEEvT0_T1_:
	.zero		920


//--------------------- .nv.constant0._ZN3cub18CUB_300001_SM_10006detail8for_each13static_kernelINS2_12policy_hub_t12policy_500_tEmN6thrust24THRUST_300001_SM_1000_NS8cuda_cub20__uninitialized_fill7functorINS7_10device_ptrIiEEiEEEEvT0_T1_ --------------------------
	.section	.nv.constant0._ZN3cub18CUB_300001_SM_10006detail8for_each13static_kernelINS2_12policy_hub_t12policy_500_tEmN6thrust24THRUST_300001_SM_1000_NS8cuda_cub20__uninitialized_fill7functorINS7_10device_ptrIiEEiEEEEvT0_T1_,"a",@progbits
	.sectionflags	@""
	.align	4
.nv.constant0._ZN3cub18CUB_300001_SM_10006detail8for_each13static_kernelINS2_12policy_hub_t12policy_500_tEmN6thrust24THRUST_300001_SM_1000_NS8cuda_cub20__uninitialized_fill7functorINS7_10device_ptrIiEEiEEEEvT0_T1_:
	.zero		920


//--------------------- .nv.constant0._ZN3cub18CUB_300001_SM_10006detail8for_each13static_kernelINS2_12policy_hub_t12policy_500_tEmN6thrust24THRUST_300001_SM_1000_NS8cuda_cub6__fill7functorINS7_6detail15normal_iteratorINS7_10device_ptrIiEEEEiEEEEvT0_T1_ --------------------------
	.section	.nv.constant0._ZN3cub18CUB_300001_SM_10006detail8for_each13static_kernelINS2_12policy_hub_t12policy_500_tEmN6thrust24THRUST_300001_SM_1000_NS8cuda_cub6__fill7functorINS7_6detail15normal_iteratorINS7_10device_ptrIiEEEEiEEEEvT0_T1_,"a",@progbits
	.sectionflags	@""
	.align	4
.nv.constant0._ZN3cub18CUB_300001_SM_10006detail8for_each13static_kernelINS2_12policy_hub_t12policy_500_tEmN6thrust24THRUST_300001_SM_1000_NS8cuda_cub6__fill7functorINS7_6detail15normal_iteratorINS7_10device_ptrIiEEEEiEEEEvT0_T1_:
	.zero		920


//--------------------- .nv.constant0._ZN3cub18CUB_300001_SM_10006detail11EmptyKernelIvEEvv --------------------------
	.section	.nv.constant0._ZN3cub18CUB_300001_SM_10006detail11EmptyKernelIvEEvv,"a",@progbits
	.sectionflags	@""
	.align	4
.nv.constant0._ZN3cub18CUB_300001_SM_10006detail11EmptyKernelIvEEvv:
	.zero		896


//--------------------- .nv.constant0._Z4findPiS_S_S_S_S_S_S_S_ --------------------------
	.section	.nv.constant0._Z4findPiS_S_S_S_S_S_S_S_,"a",@progbits
	.sectionflags	@""
	.align	4
.nv.constant0._Z4findPiS_S_S_S_S_S_S_S_:
	.zero		968


//--------------------- .nv.constant0._Z18search_other_levelPiS_S_S_S_S_S_S_S_ --------------------------
	.section	.nv.constant0._Z18search_other_levelPiS_S_S_S_S_S_S_S_,"a",@progbits
	.sectionflags	@""
	.align	4
.nv.constant0._Z18search_other_levelPiS_S_S_S_S_S_S_S_:
	.zero		968


//--------------------- .nv.constant0._Z18search_first_levelPiS_S_S_S_S_S_S_S_ --------------------------
	.section	.nv.constant0._Z18search_first_levelPiS_S_S_S_S_S_S_S_,"a",@progbits
	.sectionflags	@""
	.align	4
.nv.constant0._Z18search_first_levelPiS_S_S_S_S_S_S_S_:
	.zero		968


//--------------------- SYMBOLS --------------------------

	.type		.nv.reservedSmem.offset0,@object
	.size		.nv.reservedSmem.offset0,0x4
	.type		vprintf,@function
